def attn_fwd(
    Q,
    K,
    V,
    Out,
    Lse,
    sm_scale,
    stride_qz,
    stride_qh,
    stride_qm,
    stride_qk,
    stride_kz,
    stride_kh,
    stride_kn,
    stride_kk,
    stride_vz,
    stride_vh,
    stride_vn,
    stride_vk,
    stride_oz,
    stride_oh,
    stride_om,
    stride_ok,
    seqlen_q,
    seqlen_k,
    BLOCK_M: tl.constexpr,
    BLOCK_N: tl.constexpr,
    HEAD_DIM: tl.constexpr,
    CAUSAL: tl.constexpr,
):
    start_m = tl.program_id(0)
    off_hz = tl.program_id(1)
    q_off = off_hz * stride_qh
    k_off = off_hz * stride_kh
    v_off = off_hz * stride_vh
    offs_m = start_m * BLOCK_M + tl.arange(0, BLOCK_M)
    offs_d = tl.arange(0, HEAD_DIM)
    offs_n = tl.arange(0, BLOCK_N)
    q_ptrs = Q + q_off + offs_m[:, None] * stride_qm + offs_d[None, :] * stride_qk
    k_ptrs = K + k_off + offs_d[:, None] * stride_kk + offs_n[None, :] * stride_kn
    v_ptrs = V + v_off + offs_n[:, None] * stride_vn + offs_d[None, :] * stride_vk
    m_i = tl.full([BLOCK_M], float("-inf"), dtype=tl.float32)
    l_i = tl.zeros([BLOCK_M], dtype=tl.float32) + 1.0
    acc = tl.zeros([BLOCK_M, HEAD_DIM], dtype=tl.float32)
    q = tl.load(q_ptrs)
    acc, l_i, m_i = _attn_fwd_inner(
        acc,
        l_i,
        m_i,
        q,
        k_ptrs,
        v_ptrs,
        sm_scale,
        stride_kn,
        stride_vn,
        start_m,
        seqlen_k,
        BLOCK_M,
        BLOCK_N,
        HEAD_DIM,
        CAUSAL,
    )
    acc = acc / l_i[:, None]
    lse = m_i + tl.math.log2(l_i) / 1.4426950408889634
    o_ptrs = (
        Out
        + off_hz * stride_oh
        + offs_m[:, None] * stride_om
        + offs_d[None, :] * stride_ok
    )
    tl.store(o_ptrs, acc.to(Out.dtype.element_ty))
    tl.store(Lse + off_hz * seqlen_q + offs_m, lse)

# config = {"BLOCK_M": 64, "BLOCK_N": 128, "HEAD_DIM": 16, "arch": "sm_90", "causal": false, "dtype": "bf16", "num_stages": 2, "num_warps": 8}
# arch = sm_90


// ===== COMPILED SASS (sm_90a) =====

	.target	sm_90a

	.elftype	@"ET_EXEC"


//--------------------- .note.nv.tkinfo           --------------------------
	.section	.note.nv.tkinfo,"",@"SHT_NOTE"
	.sectionflags	@"SHF_NOTE_NV_TKINFO"
	.tkinfo
        /*0018*/ 	.word	0x00000002
        /*0030*/ 	.string	""
        /*0030*/ 	.string	"ptxas"
        /*0030*/ 	.string	"Cuda compilation tools, release 13.0, V13.0.88"
        /*0030*/ 	.string	"Build cuda_13.0.r13.0/compiler.36424714_0"
        /*0030*/ 	.string	"-v  -suppress-debug-info  -lineinfo  -arch sm_90a "



//--------------------- .note.nv.cuinfo           --------------------------
	.section	.note.nv.cuinfo,"",@"SHT_NOTE"
	.sectionflags	@"SHF_NOTE_NV_CUINFO"
        /*0018*/ 	.short	0x0002
        /*001a*/ 	.short	0x005a
        /*001c*/ 	.short	0x0082
	.zero		2


//--------------------- .nv.info                  --------------------------
	.section	.nv.info,"",@"SHT_CUDA_INFO"
	.align	4


	//----- nvinfo : EIATTR_REGCOUNT
	.align		4
        /*0000*/ 	.byte	0x04, 0x2f
        /*0002*/ 	.short	(.L_2 - .L_1)
	.align		4
.L_1:
        /*0004*/ 	.word	index@(attn_fwd)
        /*0008*/ 	.word	0x000000ae


	//----- nvinfo : EIATTR_FRAME_SIZE
	.align		4
.L_2:
        /*000c*/ 	.byte	0x04, 0x11
        /*000e*/ 	.short	(.L_4 - .L_3)
	.align		4
.L_3:
        /*0010*/ 	.word	index@(attn_fwd)
        /*0014*/ 	.word	0x00000000


	//----- nvinfo : EIATTR_MIN_STACK_SIZE
	.align		4
.L_4:
        /*0018*/ 	.byte	0x04, 0x12
        /*001a*/ 	.short	(.L_6 - .L_5)
	.align		4
.L_5:
        /*001c*/ 	.word	index@(attn_fwd)
        /*0020*/ 	.word	0x00000000
.L_6:


//--------------------- .nv.compat                --------------------------
	.section	.nv.compat,"",@"SHT_CUDA_COMPAT_INFO"
	.align	4
        /*0000*/ 	.byte	0x02, 0x09, 0x01, 0x00, 0x02, 0x02, 0x04, 0x00, 0x02, 0x05, 0x05, 0x00, 0x03, 0x07, 0x01, 0x01
        /*0010*/ 	.byte	0x02, 0x03, 0x00, 0x00, 0x02, 0x06, 0x01, 0x00, 0x04, 0x0b, 0x08, 0x00, 0x00, 0x00, 0x00, 0x00
        /*0020*/ 	.byte	0x00, 0x00, 0x00, 0x00


//--------------------- .nv.info.attn_fwd         --------------------------
	.section	.nv.info.attn_fwd,"",@"SHT_CUDA_INFO"
	.sectionflags	@""
	.align	4


	//----- nvinfo : EIATTR_CUDA_API_VERSION
	.align		4
        /*0000*/ 	.byte	0x04, 0x37
        /*0002*/ 	.short	(.L_8 - .L_7)
.L_7:
        /*0004*/ 	.word	0x00000082


	//----- nvinfo : EIATTR_KPARAM_INFO
	.align		4
.L_8:
        /*0008*/ 	.byte	0x04, 0x17
        /*000a*/ 	.short	(.L_10 - .L_9)
.L_9:
        /*000c*/ 	.word	0x00000000
        /*0010*/ 	.short	0x0019
        /*0012*/ 	.short	0x0080
        /*0014*/ 	.byte	0x00, 0xf4, 0x21, 0x00


	//----- nvinfo : EIATTR_KPARAM_INFO
	.align		4
.L_10:
        /*0018*/ 	.byte	0x04, 0x17
        /*001a*/ 	.short	(.L_12 - .L_11)
.L_11:
        /*001c*/ 	.word	0x00000000
        /*0020*/ 	.short	0x0018
        /*0022*/ 	.short	0x0078
        /*0024*/ 	.byte	0x00, 0xf4, 0x21, 0x00


	//----- nvinfo : EIATTR_KPARAM_INFO
	.align		4
.L_12:
        /*0028*/ 	.byte	0x04, 0x17
        /*002a*/ 	.short	(.L_14 - .L_13)
.L_13:
        /*002c*/ 	.word	0x00000000
        /*0030*/ 	.short	0x0017
        /*0032*/ 	.short	0x0070
        /*0034*/ 	.byte	0x00, 0xf0, 0x11, 0x00


	//----- nvinfo : EIATTR_KPARAM_INFO
	.align		4
.L_14:
        /*0038*/ 	.byte	0x04, 0x17
        /*003a*/ 	.short	(.L_16 - .L_15)
.L_15:
        /*003c*/ 	.word	0x00000000
        /*0040*/ 	.short	0x0016
        /*0042*/ 	.short	0x006c
        /*0044*/ 	.byte	0x00, 0xf0, 0x11, 0x00


	//----- nvinfo : EIATTR_KPARAM_INFO
	.align		4
.L_16:
        /*0048*/ 	.byte	0x04, 0x17
        /*004a*/ 	.short	(.L_18 - .L_17)
.L_17:
        /*004c*/ 	.word	0x00000000
        /*0050*/ 	.short	0x0015
        /*0052*/ 	.short	0x0068
        /*0054*/ 	.byte	0x00, 0xf0, 0x11, 0x00


	//----- nvinfo : EIATTR_KPARAM_INFO
	.align		4
.L_18:
        /*0058*/ 	.byte	0x04, 0x17
        /*005a*/ 	.short	(.L_20 - .L_19)
.L_19:
        /*005c*/ 	.word	0x00000000
        /*0060*/ 	.short	0x0014
        /*0062*/ 	.short	0x0064
        /*0064*/ 	.byte	0x00, 0xf0, 0x11, 0x00


	//----- nvinfo : EIATTR_KPARAM_INFO
	.align		4
.L_20:
        /*0068*/ 	.byte	0x04, 0x17
        /*006a*/ 	.short	(.L_22 - .L_21)
.L_21:
        /*006c*/ 	.word	0x00000000
        /*0070*/ 	.short	0x0013
        /*0072*/ 	.short	0x0060
        /*0074*/ 	.byte	0x00, 0xf0, 0x11, 0x00


	//----- nvinfo : EIATTR_KPARAM_INFO
	.align		4
.L_22:
        /*0078*/ 	.byte	0x04, 0x17
        /*007a*/ 	.short	(.L_24 - .L_23)
.L_23:
        /*007c*/ 	.word	0x00000000
        /*0080*/ 	.short	0x0012
        /*0082*/ 	.short	0x005c
        /*0084*/ 	.byte	0x00, 0xf0, 0x11, 0x00


	//----- nvinfo : EIATTR_KPARAM_INFO
	.align		4
.L_24:
        /*0088*/ 	.byte	0x04, 0x17
        /*008a*/ 	.short	(.L_26 - .L_25)
.L_25:
        /*008c*/ 	.word	0x00000000
        /*0090*/ 	.short	0x0011
        /*0092*/ 	.short	0x0058
        /*0094*/ 	.byte	0x00, 0xf0, 0x11, 0x00


	//----- nvinfo : EIATTR_KPARAM_INFO
	.align		4
.L_26:
        /*0098*/ 	.byte	0x04, 0x17
        /*009a*/ 	.short	(.L_28 - .L_27)
.L_27:
        /*009c*/ 	.word	0x00000000
        /*00a0*/ 	.short	0x0010
        /*00a2*/ 	.short	0x0054
        /*00a4*/ 	.byte	0x00, 0xf0, 0x11, 0x00


	//----- nvinfo : EIATTR_KPARAM_INFO
	.align		4
.L_28:
        /*00a8*/ 	.byte	0x04, 0x17
        /*00aa*/ 	.short	(.L_30 - .L_29)
.L_29:
        /*00ac*/ 	.word	0x00000000
        /*00b0*/ 	.short	0x000f
        /*00b2*/ 	.short	0x0050
        /*00b4*/ 	.byte	0x00, 0xf0, 0x11, 0x00


	//----- nvinfo : EIATTR_KPARAM_INFO
	.align		4
.L_30:
        /*00b8*/ 	.byte	0x04, 0x17
        /*00ba*/ 	.short	(.L_32 - .L_31)
.L_31:
        /*00bc*/ 	.word	0x00000000
        /*00c0*/ 	.short	0x000e
        /*00c2*/ 	.short	0x004c
        /*00c4*/ 	.byte	0x00, 0xf0, 0x11, 0x00


	//----- nvinfo : EIATTR_KPARAM_INFO
	.align		4
.L_32:
        /*00c8*/ 	.byte	0x04, 0x17
        /*00ca*/ 	.short	(.L_34 - .L_33)
.L_33:
        /*00cc*/ 	.word	0x00000000
        /*00d0*/ 	.short	0x000d
        /*00d2*/ 	.short	0x0048
        /*00d4*/ 	.byte	0x00, 0xf0, 0x11, 0x00


	//----- nvinfo : EIATTR_KPARAM_INFO
	.align		4
.L_34:
        /*00d8*/ 	.byte	0x04, 0x17
        /*00da*/ 	.short	(.L_36 - .L_35)
.L_35:
        /*00dc*/ 	.word	0x00000000
        /*00e0*/ 	.short	0x000c
        /*00e2*/ 	.short	0x0044
        /*00e4*/ 	.byte	0x00, 0xf0, 0x11, 0x00


	//----- nvinfo : EIATTR_KPARAM_INFO
	.align		4
.L_36:
        /*00e8*/ 	.byte	0x04, 0x17
        /*00ea*/ 	.short	(.L_38 - .L_37)
.L_37:
        /*00ec*/ 	.word	0x00000000
        /*00f0*/ 	.short	0x000b
        /*00f2*/ 	.short	0x0040
        /*00f4*/ 	.byte	0x00, 0xf0, 0x11, 0x00


	//----- nvinfo : EIATTR_KPARAM_INFO
	.align		4
.L_38:
        /*00f8*/ 	.byte	0x04, 0x17
        /*00fa*/ 	.short	(.L_40 - .L_39)
.L_39:
        /*00fc*/ 	.word	0x00000000
        /*0100*/ 	.short	0x000a
        /*0102*/ 	.short	0x003c
        /*0104*/ 	.byte	0x00, 0xf0, 0x11, 0x00


	//----- nvinfo : EIATTR_KPARAM_INFO
	.align		4
.L_40:
        /*0108*/ 	.byte	0x04, 0x17
        /*010a*/ 	.short	(.L_42 - .L_41)
.L_41:
        /*010c*/ 	.word	0x00000000
        /*0110*/ 	.short	0x0009
        /*0112*/ 	.short	0x0038
        /*0114*/ 	.byte	0x00, 0xf0, 0x11, 0x00


	//----- nvinfo : EIATTR_KPARAM_INFO
	.align		4
.L_42:
        /*0118*/ 	.byte	0x04, 0x17
        /*011a*/ 	.short	(.L_44 - .L_43)
.L_43:
        /*011c*/ 	.word	0x00000000
        /*0120*/ 	.short	0x0008
        /*0122*/ 	.short	0x0034
        /*0124*/ 	.byte	0x00, 0xf0, 0x11, 0x00


	//----- nvinfo : EIATTR_KPARAM_INFO
	.align		4
.L_44:
        /*0128*/ 	.byte	0x04, 0x17
        /*012a*/ 	.short	(.L_46 - .L_45)
.L_45:
        /*012c*/ 	.word	0x00000000
        /*0130*/ 	.short	0x0007
        /*0132*/ 	.short	0x0030
        /*0134*/ 	.byte	0x00, 0xf0, 0x11, 0x00


	//----- nvinfo : EIATTR_KPARAM_INFO
	.align		4
.L_46:
        /*0138*/ 	.byte	0x04, 0x17
        /*013a*/ 	.short	(.L_48 - .L_47)
.L_47:
        /*013c*/ 	.word	0x00000000
        /*0140*/ 	.short	0x0006
        /*0142*/ 	.short	0x002c
        /*0144*/ 	.byte	0x00, 0xf0, 0x11, 0x00


	//----- nvinfo : EIATTR_KPARAM_INFO
	.align		4
.L_48:
        /*0148*/ 	.byte	0x04, 0x17
        /*014a*/ 	.short	(.L_50 - .L_49)
.L_49:
        /*014c*/ 	.word	0x00000000
        /*0150*/ 	.short	0x0005
        /*0152*/ 	.short	0x0028
        /*0154*/ 	.byte	0x00, 0xf0, 0x11, 0x00


	//----- nvinfo : EIATTR_KPARAM_INFO
	.align		4
.L_50:
        /*0158*/ 	.byte	0x04, 0x17
        /*015a*/ 	.short	(.L_52 - .L_51)
.L_51:
        /*015c*/ 	.word	0x00000000
        /*0160*/ 	.short	0x0004
        /*0162*/ 	.short	0x0020
        /*0164*/ 	.byte	0x00, 0xf4, 0x21, 0x00


	//----- nvinfo : EIATTR_KPARAM_INFO
	.align		4
.L_52:
        /*0168*/ 	.byte	0x04, 0x17
        /*016a*/ 	.short	(.L_54 - .L_53)
.L_53:
        /*016c*/ 	.word	0x00000000
        /*0170*/ 	.short	0x0003
        /*0172*/ 	.short	0x0018
        /*0174*/ 	.byte	0x00, 0xf4, 0x21, 0x00


	//----- nvinfo : EIATTR_KPARAM_INFO
	.align		4
.L_54:
        /*0178*/ 	.byte	0x04, 0x17
        /*017a*/ 	.short	(.L_56 - .L_55)
.L_55:
        /*017c*/ 	.word	0x00000000
        /*0180*/ 	.short	0x0002
        /*0182*/ 	.short	0x0010
        /*0184*/ 	.byte	0x00, 0xf4, 0x21, 0x00


	//----- nvinfo : EIATTR_KPARAM_INFO
	.align		4
.L_56:
        /*0188*/ 	.byte	0x04, 0x17
        /*018a*/ 	.short	(.L_58 - .L_57)
.L_57:
        /*018c*/ 	.word	0x00000000
        /*0190*/ 	.short	0x0001
        /*0192*/ 	.short	0x0008
        /*0194*/ 	.byte	0x00, 0xf4, 0x21, 0x00


	//----- nvinfo : EIATTR_KPARAM_INFO
	.align		4
.L_58:
        /*0198*/ 	.byte	0x04, 0x17
        /*019a*/ 	.short	(.L_60 - .L_59)
.L_59:
        /*019c*/ 	.word	0x00000000
        /*01a0*/ 	.short	0x0000
        /*01a2*/ 	.short	0x0000
        /*01a4*/ 	.byte	0x00, 0xf4, 0x21, 0x00


	//----- nvinfo : EIATTR_SPARSE_MMA_MASK
	.align		4
.L_60:
        /*01a8*/ 	.byte	0x03, 0x50
        /*01aa*/ 	.short	0x0000


	//----- nvinfo : EIATTR_MAXREG_COUNT
	.align		4
        /*01ac*/ 	.byte	0x03, 0x1b
        /*01ae*/ 	.short	0x00ff


	//----- nvinfo : EIATTR_NUM_BARRIERS
	.align		4
        /*01b0*/ 	.byte	0x02, 0x4c
        /*01b2*/ 	.byte	0x01
	.zero		1


	//----- nvinfo : EIATTR_MERCURY_ISA_VERSION
	.align		4
        /*01b4*/ 	.byte	0x03, 0x5f
        /*01b6*/ 	.short	0x0101


	//----- nvinfo : EIATTR_COOP_GROUP_MASK_REGIDS
	.align		4
        /*01b8*/ 	.byte	0x04, 0x29
        /*01ba*/ 	.short	(.L_62 - .L_61)


	//   ....[0]....
.L_61:
        /*01bc*/ 	.word	0xffffffff


	//   ....[1]....
        /*01c0*/ 	.word	0xffffffff


	//   ....[2]....
        /*01c4*/ 	.word	0xffffffff


	//   ....[3]....
        /*01c8*/ 	.word	0xffffffff


	//   ....[4]....
        /*01cc*/ 	.word	0xffffffff


	//   ....[5]....
        /*01d0*/ 	.word	0xffffffff


	//   ....[6]....
        /*01d4*/ 	.word	0xffffffff


	//   ....[7]....
        /*01d8*/ 	.word	0xffffffff


	//----- nvinfo : EIATTR_COOP_GROUP_INSTR_OFFSETS
	.align		4
.L_62:
        /*01dc*/ 	.byte	0x04, 0x28
        /*01de*/ 	.short	(.L_64 - .L_63)


	//   ....[0]....
.L_63:
        /*01e0*/ 	.word	0x00001190


	//   ....[1]....
        /*01e4*/ 	.word	0x000011c0


	//   ....[2]....
        /*01e8*/ 	.word	0x00001750


	//   ....[3]....
        /*01ec*/ 	.word	0x00001770


	//   ....[4]....
        /*01f0*/ 	.word	0x00002be0


	//   ....[5]....
        /*01f4*/ 	.word	0x00002bf0


	//   ....[6]....
        /*01f8*/ 	.word	0x00002c40


	//   ....[7]....
        /*01fc*/ 	.word	0x00002c50


	//----- nvinfo : EIATTR_EXIT_INSTR_OFFSETS
	.align		4
.L_64:
        /*0200*/ 	.byte	0x04, 0x1c
        /*0202*/ 	.short	(.L_66 - .L_65)


	//   ....[0]....
.L_65:
        /*0204*/ 	.word	0x00003650


	//   ....[1]....
        /*0208*/ 	.word	0x00003680


	//----- nvinfo : EIATTR_REQNTID
	.align		4
.L_66:
        /*020c*/ 	.byte	0x04, 0x10
        /*020e*/ 	.short	(.L_68 - .L_67)
.L_67:
        /*0210*/ 	.word	0x00000100
        /*0214*/ 	.word	0x00000001
        /*0218*/ 	.word	0x00000001


	//----- nvinfo : EIATTR_CBANK_PARAM_SIZE
	.align		4
.L_68:
        /*021c*/ 	.byte	0x03, 0x19
        /*021e*/ 	.short	0x0088


	//----- nvinfo : EIATTR_PARAM_CBANK
	.align		4
        /*0220*/ 	.byte	0x04, 0x0a
        /*0222*/ 	.short	(.L_70 - .L_69)
	.align		4
.L_69:
        /*0224*/ 	.word	index@(.nv.constant0.attn_fwd)
        /*0228*/ 	.short	0x0210
        /*022a*/ 	.short	0x0088


	//----- nvinfo : EIATTR_SW_WAR
	.align		4
.L_70:
        /*022c*/ 	.byte	0x04, 0x36
        /*022e*/ 	.short	(.L_72 - .L_71)
.L_71:
        /*0230*/ 	.word	0x00000008
.L_72:


//--------------------- .nv.callgraph             --------------------------
	.section	.nv.callgraph,"",@"SHT_CUDA_CALLGRAPH"
	.align	4
	.sectionentsize	8
	.align		4
        /*0000*/ 	.word	0x00000000
	.align		4
        /*0004*/ 	.word	0xffffffff
	.align		4
        /*0008*/ 	.word	0x00000000
	.align		4
        /*000c*/ 	.word	0xfffffffe
	.align		4
        /*0010*/ 	.word	0x00000000
	.align		4
        /*0014*/ 	.word	0xfffffffd
	.align		4
        /*0018*/ 	.word	0x00000000
	.align		4
        /*001c*/ 	.word	0xfffffffc


//--------------------- .nv.constant4             --------------------------
	.section	.nv.constant4,"a",@progbits
	.align	8
	.align		8
.nv.constant4:
        /*0000*/ 	.dword	_$_str


//--------------------- .text.attn_fwd            --------------------------
	.section	.text.attn_fwd,"ax",@progbits
	.align	128
        .global         attn_fwd
        .type           attn_fwd,@function
        .size           attn_fwd,(.L_x_3 - attn_fwd)
        .other          attn_fwd,@"STO_CUDA_ENTRY STV_DEFAULT"
attn_fwd:
.text.attn_fwd:
[----:B------:R-:W-:Y:S01]  /*0000*/  LDC R1, c[0x0][0x28] ;  /* 0x00000a00ff017b82 */ /* 0x000fe20000000800 */
[----:B------:R-:W0:Y:S07]  /*0010*/  S2R R106, SR_TID.X ;  /* 0x00000000006a7919 */ /* 0x000e2e0000002100 */
[----:B------:R-:W1:Y:S01]  /*0020*/  S2UR UR16, SR_CTAID.Y ;  /* 0x00000000001079c3 */ /* 0x000e620000002600 */
[----:B------:R-:W-:Y:S01]  /*0030*/  ULDC.64 UR4, c[0x0][0x240] ;  /* 0x0000900000047ab9 */ /* 0x000fe20000000a00 */
[----:B------:R-:W-:Y:S01]  /*0040*/  ULDC.64 UR18, c[0x0][0x208] ;  /* 0x0000820000127ab9 */ /* 0x000fe20000000a00 */
[----:B------:R-:W2:Y:S05]  /*0050*/  S2R R3, SR_CTAID.X ;  /* 0x0000000000037919 */ /* 0x000eaa0000002500 */
[----:B------:R-:W3:Y:S08]  /*0060*/  LDC R4, c[0x0][0x248] ;  /* 0x00009200ff047b82 */ /* 0x000ef00000000800 */
[----:B------:R-:W4:Y:S01]  /*0070*/  LDC.64 R12, c[0x0][0x210] ;  /* 0x00008400ff0c7b82 */ /* 0x000f220000000a00 */
[----:B-1----:R-:W-:-:S07]  /*0080*/  UIMAD UR4, UR16, UR4, URZ ;  /* 0x00000004100472a4 */ /* 0x002fce000f8e023f */
[----:B------:R-:W1:Y:S01]  /*0090*/  LDC R109, c[0x0][0x280] ;  /* 0x0000a000ff6d7b82 */ /* 0x000e620000000800 */
[----:B------:R-:W-:Y:S01]  /*00a0*/  USHF.L.U32 UR6, UR4, 0x1, URZ ;  /* 0x0000000104067899 */ /* 0x000fe2000800063f */
[----:B0-----:R-:W-:Y:S02]  /*00b0*/  LOP3.LUT R10, R106, 0x3f, RZ, 0xc0, !PT ;  /* 0x0000003f6a0a7812 */ /* 0x001fe400078ec0ff */
[----:B------:R-:W-:Y:S02]  /*00c0*/  SHF.R.U32.HI R107, RZ, 0x6, R106 ;  /* 0x00000006ff6b7819 */ /* 0x000fe4000001166a */
[----:B--2---:R-:W-:Y:S02]  /*00d0*/  LEA R0, R3, R10, 0x6 ;  /* 0x0000000a03007211 */ /* 0x004fe400078e30ff */
[----:B------:R-:W-:-:S03]  /*00e0*/  SGXT.U32 R107, R107, 0x2 ;  /* 0x000000026b6b781a */ /* 0x000fc60000000000 */
[----:B------:R-:W-:Y:S01]  /*00f0*/  IMAD R2, R0, UR5, RZ ;  /* 0x0000000500027c24 */ /* 0x000fe2000f8e02ff */
[----:B------:R-:W-:Y:S01]  /*0100*/  UIMAD.WIDE UR4, UR4, 0x2, URZ ;  /* 0x00000002040478a5 */ /* 0x000fe2000f8e023f */
[----:B---3--:R-:W-:-:S03]  /*0110*/  IMAD R5, R107, R4, RZ ;  /* 0x000000046b057224 */ /* 0x008fc600078e02ff */
[C---:B------:R-:W-:Y:S01]  /*0120*/  SHF.L.U32 R3, R2.reuse, 0x1, RZ ;  /* 0x0000000102037819 */ /* 0x040fe200000006ff */
[----:B------:R-:W-:Y:S01]  /*0130*/  IMAD.HI R2, R2, 0x2, RZ ;  /* 0x0000000202027827 */ /* 0x000fe200078e02ff */
[C---:B------:R-:W-:Y:S02]  /*0140*/  LEA R7, R4.reuse, R5, 0x2 ;  /* 0x0000000504077211 */ /* 0x040fe400078e10ff */
[----:B----4-:R-:W-:Y:S02]  /*0150*/  IADD3 R8, P0, P1, R3, UR6, R12 ;  /* 0x0000000603087c10 */ /* 0x010fe4000f91e00c */
[----:B------:R-:W-:Y:S02]  /*0160*/  LEA R9, R4, R7, 0x2 ;  /* 0x0000000704097211 */ /* 0x000fe400078e10ff */
[----:B------:R-:W-:Y:S02]  /*0170*/  IADD3.X R12, R2, UR5, R13, P0, P1 ;  /* 0x00000005020c7c10 */ /* 0x000fe400087e240d */
[----:B------:R-:W-:-:S02]  /*0180*/  LEA R11, R4, R9, 0x2 ;  /* 0x00000009040b7211 */ /* 0x000fc400078e10ff */
[-C--:B------:R-:W-:Y:S02]  /*0190*/  LEA R2, P0, R5, R8.reuse, 0x1 ;  /* 0x0000000805027211 */ /* 0x080fe400078008ff */
[-C--:B------:R-:W-:Y:S02]  /*01a0*/  LEA R4, P1, R7, R8.reuse, 0x1 ;  /* 0x0000000807047211 */ /* 0x080fe400078208ff */
[-C--:B------:R-:W-:Y:S02]  /*01b0*/  LEA R6, P2, R9, R8.reuse, 0x1 ;  /* 0x0000000809067211 */ /* 0x080fe400078408ff */
[----:B------:R-:W-:Y:S02]  /*01c0*/  LEA R8, P3, R11, R8, 0x1 ;  /* 0x000000080b087211 */ /* 0x000fe400078608ff */
[-C--:B------:R-:W-:Y:S02]  /*01d0*/  LEA.HI.X.SX32 R3, R5, R12.reuse, 0x1, P0 ;  /* 0x0000000c05037211 */ /* 0x080fe400000f0eff */
[----:B------:R-:W-:-:S02]  /*01e0*/  LEA.HI.X.SX32 R5, R7, R12, 0x1, P1 ;  /* 0x0000000c07057211 */ /* 0x000fc400008f0eff */
[-C--:B------:R-:W-:Y:S01]  /*01f0*/  LEA.HI.X.SX32 R7, R9, R12.reuse, 0x1, P2 ;  /* 0x0000000c09077211 */ /* 0x080fe200010f0eff */
[----:B------:R0:W2:Y:S01]  /*0200*/  LDG.E.U16 R2, desc[UR18][R2.64] ;  /* 0x0000001202027981 */ /* 0x0000a2000c1e1500 */
[----:B------:R-:W-:-:S03]  /*0210*/  LEA.HI.X.SX32 R9, R11, R12, 0x1, P3 ;  /* 0x0000000c0b097211 */ /* 0x000fc600018f0eff */
[----:B------:R3:W4:Y:S04]  /*0220*/  LDG.E.U16 R6, desc[UR18][R6.64] ;  /* 0x0000001206067981 */ /* 0x000728000c1e1500 */
[----:B------:R-:W5:Y:S04]  /*0230*/  LDG.E.U16 R5, desc[UR18][R4.64] ;  /* 0x0000001204057981 */ /* 0x000f68000c1e1500 */
[----:B------:R3:W5:Y:S01]  /*0240*/  LDG.E.U16 R8, desc[UR18][R8.64] ;  /* 0x0000001208087981 */ /* 0x000762000c1e1500 */
[----:B------:R-:W3:Y:S01]  /*0250*/  S2UR UR4, SR_CgaCtaId ;  /* 0x00000000000479c3 */ /* 0x000ee20000008800 */
[C---:B------:R-:W-:Y:S01]  /*0260*/  LOP3.LUT R11, R106.reuse, 0xc0, RZ, 0xc0, !PT ;  /* 0x000000c06a0b7812 */ /* 0x040fe200078ec0ff */
[----:B------:R-:W-:Y:S01]  /*0270*/  UMOV UR17, 0x400 ;  /* 0x0000040000117882 */ /* 0x000fe20000000000 */
[----:B------:R-:W-:-:S02]  /*0280*/  SHF.L.U32 R108, R106, 0x1, RZ ;  /* 0x000000016a6c7819 */ /* 0x000fc400000006ff */
[----:B0-----:R-:W-:Y:S02]  /*0290*/  SHF.R.U32.HI R3, RZ, 0x2, R11 ;  /* 0x00000002ff037819 */ /* 0x001fe4000001160b */
[----:B-1----:R-:W-:Y:S02]  /*02a0*/  ISETP.GE.AND P1, PT, R109, 0x1, PT ;  /* 0x000000016d00780c */ /* 0x002fe40003f26270 */
[C---:B------:R-:W-:Y:S02]  /*02b0*/  SHF.L.U32 R13, R106.reuse, 0x6, RZ ;  /* 0x000000066a0d7819 */ /* 0x040fe400000006ff */
[----:B------:R-:W-:Y:S02]  /*02c0*/  LOP3.LUT R3, R3, 0x1fe, R108, 0x78, !PT ;  /* 0x000001fe03037812 */ /* 0x000fe400078e786c */
[----:B------:R-:W-:Y:S02]  /*02d0*/  LOP3.LUT R12, R106, 0x80, RZ, 0xc0, !PT ;  /* 0x000000806a0c7812 */ /* 0x000fe400078ec0ff */
[----:B------:R-:W-:-:S02]  /*02e0*/  LOP3.LUT R13, R13, 0x600, RZ, 0xc0, !PT ;  /* 0x000006000d0d7812 */ /* 0x000fc400078ec0ff */
[----:B---3--:R-:W-:Y:S02]  /*02f0*/  LOP3.LUT R7, R3, 0x40, RZ, 0x3c, !PT ;  /* 0x0000004003077812 */ /* 0x008fe400078e3cff */
[----:B------:R-:W-:Y:S01]  /*0300*/  SHF.L.U32 R9, R106, 0x5, RZ ;  /* 0x000000056a097819 */ /* 0x000fe200000006ff */
[----:B------:R-:W-:Y:S01]  /*0310*/  ULEA UR17, UR4, UR17, 0x18 ;  /* 0x0000001104117291 */ /* 0x000fe2000f8ec03f */
[----:B------:R-:W-:Y:S02]  /*0320*/  SHF.R.U32.HI R4, RZ, 0x5, R106 ;  /* 0x00000005ff047819 */ /* 0x000fe4000001166a */
[----:B------:R-:W-:Y:S02]  /*0330*/  SHF.R.U32.HI R110, RZ, 0x2, R12 ;  /* 0x00000002ff6e7819 */ /* 0x000fe4000001160c */
[----:B------:R-:W-:Y:S02]  /*0340*/  LEA R13, R10, R13, 0x2 ;  /* 0x0000000d0a0d7211 */ /* 0x000fe400078e10ff */
[----:B------:R-:W-:-:S02]  /*0350*/  LOP3.LUT R9, R9, 0x460, RZ, 0xc0, !PT ;  /* 0x0000046009097812 */ /* 0x000fc400078ec0ff */
[----:B------:R-:W-:Y:S02]  /*0360*/  R2UR UR20, R4 ;  /* 0x00000000041472ca */ /* 0x000fe400000e0000 */
[----:B------:R-:W-:Y:S02]  /*0370*/  CS2R R88, SRZ ;  /* 0x0000000000587805 */ /* 0x000fe4000001ff00 */
[----:B------:R-:W-:Y:S02]  /*0380*/  ISETP.NE.U32.AND P0, PT, R11, RZ, PT ;  /* 0x000000ff0b00720c */ /* 0x000fe40003f05070 */
[----:B------:R-:W-:Y:S02]  /*0390*/  CS2R R90, SRZ ;  /* 0x00000000005a7805 */ /* 0x000fe4000001ff00 */
[----:B------:R-:W-:Y:S02]  /*03a0*/  LOP3.LUT R110, R13, R110, RZ, 0x3c, !PT ;  /* 0x0000006e0d6e7212 */ /* 0x000fe400078e3cff */
[----:B------:R-:W-:-:S02]  /*03b0*/  MOV R123, 0xff800000 ;  /* 0xff800000007b7802 */ /* 0x000fc40000000f00 */
[----:B------:R-:W-:Y:S02]  /*03c0*/  MOV R4, 0x3f800000 ;  /* 0x3f80000000047802 */ /* 0x000fe40000000f00 */
[----:B------:R-:W-:Y:S02]  /*03d0*/  MOV R114, 0x3f800000 ;  /* 0x3f80000000727802 */ /* 0x000fe40000000f00 */
[----:B------:R-:W-:Y:S02]  /*03e0*/  MOV R151, 0xff800000 ;  /* 0xff80000000977802 */ /* 0x000fe40000000f00 */
[C---:B------:R-:W-:Y:S02]  /*03f0*/  SHF.L.U32 R111, R106.reuse, 0x3, RZ ;  /* 0x000000036a6f7819 */ /* 0x040fe400000006ff */
[----:B------:R-:W-:Y:S02]  /*0400*/  SHF.L.U32 R112, R106, 0x2, RZ ;  /* 0x000000026a707819 */ /* 0x000fe400000006ff */
[----:B------:R-:W-:Y:S01]  /*0410*/  LOP3.LUT R113, R9, 0x1c0, R108, 0x78, !PT ;  /* 0x000001c009717812 */ /* 0x000fe200078e786c */
[----:B--2---:R0:W-:Y:S04]  /*0420*/  STS.U16 [R3+UR17+0x1000], R2 ;  /* 0x0010000203007988 */ /* 0x0041e80008000411 */
[----:B----4-:R0:W-:Y:S04]  /*0430*/  STS.U16 [R3+UR17+0x1400], R6 ;  /* 0x0014000603007988 */ /* 0x0101e80008000411 */
[----:B-----5:R0:W-:Y:S04]  /*0440*/  STS.U16 [R7+UR17+0x1200], R5 ;  /* 0x0012000507007988 */ /* 0x0201e80008000411 */
[----:B------:R0:W-:Y:S01]  /*0450*/  STS.U16 [R7+UR17+0x1600], R8 ;  /* 0x0016000807007988 */ /* 0x0001e20008000411 */
[----:B------:R-:W-:Y:S05]  /*0460*/  @!P1 BRA `(.L_x_0) ;  /* 0x00000028002c9947 */ /* 0x000fea0003800000 */
[----:B0-----:R-:W0:Y:S01]  /*0470*/  LDC.64 R2, c[0x0][0x250] ;  /* 0x00009400ff027b82 */ /* 0x001e220000000a00 */
[----:B------:R-:W-:Y:S01]  /*0480*/  LOP3.LUT R6, R106, 0xf, RZ, 0xc0, !PT ;  /* 0x0000000f6a067812 */ /* 0x000fe200078ec0ff */
[----:B------:R-:W-:Y:S01]  /*0490*/  ULDC UR4, c[0x0][0x258] ;  /* 0x0000960000047ab9 */ /* 0x000fe20000000800 */
[----:B------:R-:W-:Y:S01]  /*04a0*/  ISETP.NE.U32.AND P1, PT, R12, RZ, PT ;  /* 0x000000ff0c00720c */ /* 0x000fe20003f25070 */
[----:B------:R-:W-:Y:S01]  /*04b0*/  USHF.R.U32.HI UR6, URZ, 0x4, UR17 ;  /* 0x000000043f067899 */ /* 0x000fe20008011611 */
[----:B------:R-:W-:Y:S01]  /*04c0*/  SHF.L.U32 R10, R10, 0x1, RZ ;  /* 0x000000010a0a7819 */ /* 0x000fe200000006ff */
[----:B------:R-:W-:Y:S01]  /*04d0*/  IMAD R7, R6, UR4, RZ ;  /* 0x0000000406077c24 */ /* 0x000fe2000f8e02ff */
[----:B------:R-:W-:Y:S01]  /*04e0*/  SEL R9, RZ, 0x90, !P1 ;  /* 0x00000090ff097807 */ /* 0x000fe20004800000 */
[----:B------:R-:W1:Y:S01]  /*04f0*/  LDC.64 R4, c[0x0][0x260] ;  /* 0x00009800ff047b82 */ /* 0x000e620000000a00 */
[----:B------:R-:W-:Y:S01]  /*0500*/  ULDC.64 UR4, c[0x0][0x218] ;  /* 0x0000860000047ab9 */ /* 0x000fe20000000a00 */
[----:B------:R-:W-:Y:S01]  /*0510*/  IMAD.HI R8, R7, 0x2, RZ ;  /* 0x0000000207087827 */ /* 0x000fe200078e02ff */
[----:B------:R-:W-:Y:S01]  /*0520*/  LOP3.LUT R11, R9, R10, RZ, 0x3c, !PT ;  /* 0x0000000a090b7212 */ /* 0x000fe200078e3cff */
[----:B------:R-:W-:Y:S01]  /*0530*/  USGXT.U32 UR6, UR6, 0xe ;  /* 0x0000000e0606789a */ /* 0x000fe20008000000 */
[----:B------:R-:W-:-:S02]  /*0540*/  SHF.L.U32 R9, R7, 0x1, RZ ;  /* 0x0000000107097819 */ /* 0x000fc400000006ff */
[----:B------:R-:W-:Y:S02]  /*0550*/  CS2R R88, SRZ ;  /* 0x0000000000587805 */ /* 0x000fe4000001ff00 */
[C---:B------:R-:W-:Y:S01]  /*0560*/  LOP3.LUT R10, R106.reuse, 0x40, RZ, 0xc0, !PT ;  /* 0x000000406a0a7812 */ /* 0x040fe200078ec0ff */
[----:B------:R-:W2:Y:S01]  /*0570*/  LDC R31, c[0x0][0x268] ;  /* 0x00009a00ff1f7b82 */ /* 0x000ea20000000800 */
[----:B------:R-:W-:Y:S02]  /*0580*/  LEA.HI R12, R106, 0x70, RZ, 0x1c ;  /* 0x000000706a0c7811 */ /* 0x000fe400078fe0ff */
[----:B------:R-:W-:Y:S02]  /*0590*/  CS2R R90, SRZ ;  /* 0x00000000005a7805 */ /* 0x000fe4000001ff00 */
[----:B------:R-:W-:Y:S01]  /*05a0*/  MOV R122, 0xff800000 ;  /* 0xff800000007a7802 */ /* 0x000fe20000000f00 */
[----:B------:R-:W-:Y:S01]  /*05b0*/  UMOV UR10, 0xffffff80 ;  /* 0xffffff80000a7882 */ /* 0x000fe20000000000 */
[----:B------:R-:W-:Y:S01]  /*05c0*/  MOV R115, RZ ;  /* 0x000000ff00737202 */ /* 0x000fe20000000f00 */
[----:B------:R-:W-:Y:S01]  /*05d0*/  UMOV UR11, 0x3fffffef ;  /* 0x3fffffef000b7882 */ /* 0x000fe20000000000 */
[----:B------:R-:W-:Y:S01]  /*05e0*/  MOV R117, RZ ;  /* 0x000000ff00757202 */ /* 0x000fe20000000f00 */
[----:B0-----:R-:W-:Y:S01]  /*05f0*/  IMAD R2, R2, UR16, RZ ;  /* 0x0000001002027c24 */ /* 0x001fe2000f8e02ff */
[----:B------:R-:W-:Y:S01]  /*0600*/  MOV R116, 0xff800000 ;  /* 0xff80000000747802 */ /* 0x000fe20000000f00 */
[----:B------:R-:W-:Y:S01]  /*0610*/  IMAD R13, R12, R3, RZ ;  /* 0x000000030c0d7224 */ /* 0x000fe200078e02ff */
[----:B------:R-:W-:Y:S01]  /*0620*/  MOV R114, 0x3f800000 ;  /* 0x3f80000000727802 */ /* 0x000fe20000000f00 */
[C---:B------:R-:W-:Y:S01]  /*0630*/  IMAD.HI R7, R2.reuse, 0x2, RZ ;  /* 0x0000000202077827 */ /* 0x040fe200078e02ff */
[----:B------:R-:W-:Y:S01]  /*0640*/  SHF.L.U32 R6, R2, 0x1, RZ ;  /* 0x0000000102067819 */ /* 0x000fe200000006ff */
[----:B------:R-:W-:Y:S01]  /*0650*/  UMOV UR7, URZ ;  /* 0x0000003f00077c82 */ /* 0x000fe20008000000 */
[----:B------:R-:W-:Y:S01]  /*0660*/  LEA R2, R10, R11, 0x5 ;  /* 0x0000000b0a027211 */ /* 0x000fe200078e28ff */
[----:B-1----:R-:W-:Y:S01]  /*0670*/  IMAD R4, R4, UR16, RZ ;  /* 0x0000001004047c24 */ /* 0x002fe2000f8e02ff */
[----:B------:R-:W-:Y:S01]  /*0680*/  IADD3 R17, P1, P2, R9, UR4, R6 ;  /* 0x0000000409117c10 */ /* 0x000fe2000fa3e006 */
[----:B------:R-:W-:Y:S01]  /*0690*/  UIADD3.64 UR10, UR6, -UR10, URZ ;  /* 0x8000000a060a7297 */ /* 0x000fe2000fffe03f */
[----:B------:R-:W-:Y:S01]  /*06a0*/  LOP3.LUT R6, R106, 0x7f, RZ, 0xc0, !PT ;  /* 0x0000007f6a067812 */ /* 0x000fe200078ec0ff */
[----:B------:R-:W-:Y:S01]  /*06b0*/  IMAD.HI R23, R4, 0x2, RZ ;  /* 0x0000000204177827 */ /* 0x000fe200078e02ff */
[----:B------:R-:W-:Y:S01]  /*06c0*/  IADD3.X R29, R8, UR5, R7, P1, P2 ;  /* 0x00000005081d7c10 */ /* 0x000fe20008fe4407 */
[----:B------:R-:W-:Y:S01]  /*06d0*/  ULDC.64 UR4, c[0x0][0x220] ;  /* 0x0000880000047ab9 */ /* 0x000fe20000000a00 */
[--C-:B------:R-:W-:Y:S01]  /*06e0*/  SHF.R.U32.HI R8, RZ, 0x4, R106.reuse ;  /* 0x00000004ff087819 */ /* 0x100fe2000001166a */
[----:B------:R-:W-:Y:S01]  /*06f0*/  IMAD R9, R6, R5, RZ ;  /* 0x0000000506097224 */ /* 0x000fe200078e02ff */
[----:B------:R-:W-:Y:S01]  /*0700*/  SHF.L.U32 R7, R4, 0x1, RZ ;  /* 0x0000000104077819 */ /* 0x000fe200000006ff */
[----:B------:R-:W-:Y:S01]  /*0710*/  ULDC UR21, c[0x0][0x238] ;  /* 0x00008e0000157ab9 */ /* 0x000fe20000000800 */
[----:B------:R-:W-:Y:S01]  /*0720*/  SGXT.U32 R8, R8, 0x4 ;  /* 0x000000040808781a */ /* 0x000fe20000000000 */
[C---:B------:R-:W-:Y:S01]  /*0730*/  IMAD.HI R24, R9.reuse, 0x2, RZ ;  /* 0x0000000209187827 */ /* 0x040fe200078e02ff */
[----:B------:R-:W-:Y:S01]  /*0740*/  SHF.L.U32 R14, R9, 0x1, RZ ;  /* 0x00000001090e7819 */ /* 0x000fe200000006ff */
[----:B------:R-:W-:Y:S01]  /*0750*/  UMOV UR13, 0x40000040 ;  /* 0x40000040000d7882 */ /* 0x000fe20000000000 */
[----:B------:R-:W-:-:S02]  /*0760*/  SHF.R.U32.HI R6, RZ, 0x7, R106 ;  /* 0x00000007ff067819 */ /* 0x000fc4000001166a */
[----:B------:R-:W-:Y:S01]  /*0770*/  IADD3 R105, P1, P2, R14, UR4, R7 ;  /* 0x000000040e697c10 */ /* 0x000fe2000fa3e007 */
[----:B------:R-:W-:Y:S01]  /*0780*/  IMAD R14, R8, R3, RZ ;  /* 0x00000003080e7224 */ /* 0x000fe200078e02ff */
[----:B------:R-:W-:Y:S01]  /*0790*/  SGXT.U32 R6, R6, 0x1 ;  /* 0x000000010606781a */ /* 0x000fe20000000000 */
[----:B------:R-:W-:Y:S01]  /*07a0*/  UIADD3 UR4, UR17, 0x1000, URZ ;  /* 0x0000100011047890 */ /* 0x000fe2000fffe03f */
[----:B------:R-:W-:Y:S02]  /*07b0*/  LEA.HI R10, R106, 0x30, RZ, 0x1c ;  /* 0x000000306a0a7811 */ /* 0x000fe400078fe0ff */
[C---:B------:R-:W-:Y:S01]  /*07c0*/  LEA R4, R3.reuse, R14, 0x4 ;  /* 0x0000000e03047211 */ /* 0x040fe200078e20ff */
[----:B--2---:R-:W-:Y:S01]  /*07d0*/  IMAD R25, R6, R31, RZ ;  /* 0x0000001f06197224 */ /* 0x004fe200078e02ff */
[----:B------:R-:W-:Y:S01]  /*07e0*/  LEA R6, P5, R14, R17, 0x1 ;  /* 0x000000110e067211 */ /* 0x000fe200078a08ff */
[----:B------:R-:W-:Y:S01]  /*07f0*/  IMAD R11, R10, R3, RZ ;  /* 0x000000030a0b7224 */ /* 0x000fe200078e02ff */
[----:B------:R-:W-:Y:S01]  /*0800*/  LEA R16, R3, R4, 0x4 ;  /* 0x0000000403107211 */ /* 0x000fe200078e20ff */
[----:B------:R-:W-:Y:S01]  /*0810*/  USHF.R.U32.HI UR4, URZ, 0x4, UR4 ;  /* 0x000000043f047899 */ /* 0x000fe20008011604 */
[----:B------:R-:W-:-:S02]  /*0820*/  LEA R8, P6, R4, R17, 0x1 ;  /* 0x0000001104087211 */ /* 0x000fc400078c08ff */
[----:B------:R-:W-:Y:S01]  /*0830*/  LEA R22, R3, R16, 0x5 ;  /* 0x0000001003167211 */ /* 0x000fe200078e28ff */
[----:B------:R-:W-:Y:S01]  /*0840*/  USGXT.U32 UR12, UR4, 0xe ;  /* 0x0000000e040c789a */ /* 0x000fe20008000000 */
[----:B------:R-:W-:Y:S02]  /*0850*/  LEA R26, R31, R25, 0x1 ;  /* 0x000000191f1a7211 */ /* 0x000fe400078e08ff */
[----:B------:R-:W-:Y:S01]  /*0860*/  LEA.HI.X.SX32 R9, R4, R29, 0x1, P6 ;  /* 0x0000001d04097211 */ /* 0x000fe200030f0eff */
[----:B------:R-:W-:Y:S01]  /*0870*/  UMOV UR4, URZ ;  /* 0x0000003f00047c82 */ /* 0x000fe20008000000 */
[----:B------:R-:W-:Y:S02]  /*0880*/  LEA R4, R3, R22, 0x4 ;  /* 0x0000001603047211 */ /* 0x000fe400078e20ff */
[----:B------:R-:W-:Y:S02]  /*0890*/  LEA R10, P4, R11, R17, 0x1 ;  /* 0x000000110b0a7211 */ /* 0x000fe400078808ff */
[----:B------:R-:W-:-:S02]  /*08a0*/  LEA.HI.X.SX32 R7, R14, R29, 0x1, P5 ;  /* 0x0000001d0e077211 */ /* 0x000fc400028f0eff */
[-C--:B------:R-:W-:Y:S02]  /*08b0*/  LEA R12, P3, R13, R17.reuse, 0x1 ;  /* 0x000000110d0c7211 */ /* 0x080fe400078608ff */
[----:B------:R-:W-:Y:S02]  /*08c0*/  LEA R27, R31, R26, 0x1 ;  /* 0x0000001a1f1b7211 */ /* 0x000fe400078e08ff */
[----:B------:R-:W-:Y:S02]  /*08d0*/  LEA R14, P5, R16, R17, 0x1 ;  /* 0x00000011100e7211 */ /* 0x000fe400078a08ff */
[----:B------:R-:W-:Y:S02]  /*08e0*/  LEA R21, R3, R4, 0x4 ;  /* 0x0000000403157211 */ /* 0x000fe400078e20ff */
[----:B------:R-:W-:Y:S02]  /*08f0*/  LEA.HI.X.SX32 R11, R11, R29, 0x1, P4 ;  /* 0x0000001d0b0b7211 */ /* 0x000fe400020f0eff */
[----:B------:R-:W-:-:S02]  /*0900*/  LEA R18, P4, R4, R17, 0x1 ;  /* 0x0000001104127211 */ /* 0x000fc400078808ff */
[-C--:B------:R-:W-:Y:S02]  /*0910*/  LEA.HI.X.SX32 R13, R13, R29.reuse, 0x1, P3 ;  /* 0x0000001d0d0d7211 */ /* 0x080fe400018f0eff */
[----:B------:R-:W-:Y:S02]  /*0920*/  LEA.HI.X.SX32 R15, R16, R29, 0x1, P5 ;  /* 0x0000001d100f7211 */ /* 0x000fe400028f0eff */
[----:B------:R-:W-:Y:S02]  /*0930*/  LEA R28, R31, R27, 0x1 ;  /* 0x0000001b1f1c7211 */ /* 0x000fe400078e08ff */
[-C--:B------:R-:W-:Y:S02]  /*0940*/  LEA R16, P3, R22, R17.reuse, 0x1 ;  /* 0x0000001116107211 */ /* 0x080fe400078608ff */
[----:B------:R-:W-:Y:S02]  /*0950*/  LEA R20, P5, R21, R17, 0x1 ;  /* 0x0000001115147211 */ /* 0x000fe400078a08ff */
[----:B------:R-:W-:-:S02]  /*0960*/  LEA.HI.X.SX32 R19, R4, R29, 0x1, P4 ;  /* 0x0000001d04137211 */ /* 0x000fc400020f0eff */
[----:B------:R-:W-:Y:S02]  /*0970*/  LEA R4, R31, R28, 0x1 ;  /* 0x0000001c1f047211 */ /* 0x000fe400078e08ff */
[-C--:B------:R-:W-:Y:S02]  /*0980*/  LEA.HI.X.SX32 R17, R22, R29.reuse, 0x1, P3 ;  /* 0x0000001d16117211 */ /* 0x080fe400018f0eff */
[----:B------:R-:W-:Y:S02]  /*0990*/  LEA.HI.X.SX32 R21, R21, R29, 0x1, P5 ;  /* 0x0000001d15157211 */ /* 0x000fe400028f0eff */
[----:B------:R-:W-:Y:S02]  /*09a0*/  IADD3.X R29, R24, UR5, R23, P1, P2 ;  /* 0x00000005181d7c10 */ /* 0x000fe40008fe4417 */
[----:B------:R-:W-:Y:S02]  /*09b0*/  LEA R92, P2, R26, R105, 0x1 ;  /* 0x000000691a5c7211 */ /* 0x000fe400078408ff */
[----:B------:R-:W-:-:S02]  /*09c0*/  LEA R24, R31, R4, 0x1 ;  /* 0x000000041f187211 */ /* 0x000fc400078e08ff */
[C---:B------:R-:W-:Y:S02]  /*09d0*/  LEA R22, P1, R25.reuse, R105, 0x1 ;  /* 0x0000006919167211 */ /* 0x040fe400078208ff */
[----:B------:R-:W-:Y:S02]  /*09e0*/  LEA.HI.X.SX32 R93, R26, R29, 0x1, P2 ;  /* 0x0000001d1a5d7211 */ /* 0x000fe400010f0eff */
[C---:B------:R-:W-:Y:S02]  /*09f0*/  LEA R100, P2, R24.reuse, R105, 0x1 ;  /* 0x0000006918647211 */ /* 0x040fe400078408ff */
[-C--:B------:R-:W-:Y:S02]  /*0a00*/  LEA.HI.X.SX32 R23, R25, R29.reuse, 0x1, P1 ;  /* 0x0000001d19177211 */ /* 0x080fe400008f0eff */
[----:B------:R-:W-:Y:S02]  /*0a10*/  LEA R25, R31, R24, 0x1 ;  /* 0x000000181f197211 */ /* 0x000fe400078e08ff */
[----:B------:R-:W-:-:S02]  /*0a20*/  LEA.HI.X.SX32 R101, R24, R29, 0x1, P2 ;  /* 0x0000001d18657211 */ /* 0x000fc400010f0eff */
[----:B------:R-:W-:Y:S02]  /*0a30*/  SHF.R.S32.HI R24, RZ, 0x6, R106 ;  /* 0x00000006ff187819 */ /* 0x000fe4000001146a */
[-C--:B------:R-:W-:Y:S02]  /*0a40*/  LEA R94, P1, R27, R105.reuse, 0x1 ;  /* 0x000000691b5e7211 */ /* 0x080fe400078208ff */
[----:B------:R-:W-:Y:S02]  /*0a50*/  LEA R96, P3, R28, R105, 0x1 ;  /* 0x000000691c607211 */ /* 0x000fe400078608ff */
[----:B------:R-:W-:Y:S02]  /*0a60*/  LEA R26, R31, R25, 0x1 ;  /* 0x000000191f1a7211 */ /* 0x000fe400078e08ff */
[----:B------:R-:W-:Y:S02]  /*0a70*/  SGXT R24, R24, 0x1 ;  /* 0x000000011818781a */ /* 0x000fe40000000200 */
[----:B------:R-:W-:-:S02]  /*0a80*/  LEA.HI.X.SX32 R95, R27, R29, 0x1, P1 ;  /* 0x0000001d1b5f7211 */ /* 0x000fc400008f0eff */
[----:B------:R-:W-:Y:S02]  /*0a90*/  LEA.HI.X.SX32 R97, R28, R29, 0x1, P3 ;  /* 0x0000001d1c617211 */ /* 0x000fe400018f0eff */
[-C--:B------:R-:W-:Y:S02]  /*0aa0*/  LEA R98, P1, R4, R105.reuse, 0x1 ;  /* 0x0000006904627211 */ /* 0x080fe400078208ff */
[-C--:B------:R-:W-:Y:S02]  /*0ab0*/  LEA R102, P3, R25, R105.reuse, 0x1 ;  /* 0x0000006919667211 */ /* 0x080fe400078608ff */
[----:B------:R-:W-:Y:S02]  /*0ac0*/  LEA R104, P4, R26, R105, 0x1 ;  /* 0x000000691a687211 */ /* 0x000fe400078808ff */
[----:B------:R-:W-:Y:S02]  /*0ad0*/  LOP3.LUT R121, R24, 0x90, RZ, 0xc0, !PT ;  /* 0x0000009018797812 */ /* 0x000fe400078ec0ff */
[----:B------:R-:W-:-:S02]  /*0ae0*/  LEA.HI.X.SX32 R99, R4, R29, 0x1, P1 ;  /* 0x0000001d04637211 */ /* 0x000fc400008f0eff */
[-C--:B------:R-:W-:Y:S02]  /*0af0*/  LEA.HI.X.SX32 R103, R25, R29.reuse, 0x1, P3 ;  /* 0x0000001d19677211 */ /* 0x080fe400018f0eff */
[----:B------:R-:W-:Y:S02]  /*0b00*/  LEA.HI.X.SX32 R105, R26, R29, 0x1, P4 ;  /* 0x0000001d1a697211 */ /* 0x000fe400020f0eff */
[----:B------:R-:W-:Y:S02]  /*0b10*/  MOV R4, 0x3f800000 ;  /* 0x3f80000000047802 */ /* 0x000fe40000000f00 */
[----:B------:R-:W-:Y:S02]  /*0b20*/  LOP3.LUT R121, R121, 0x17e, R108, 0x78, !PT ;  /* 0x0000017e79797812 */ /* 0x000fe400078e786c */
[C---:B------:R-:W-:Y:S02]  /*0b30*/  LOP3.LUT R120, R2.reuse, 0x20, RZ, 0x3c, !PT ;  /* 0x0000002002787812 */ /* 0x040fe400078e3cff */
[----:B------:R-:W-:-:S02]  /*0b40*/  LOP3.LUT R119, R2, 0x40, RZ, 0x3c, !PT ;  /* 0x0000004002777812 */ /* 0x000fc400078e3cff */
[----:B------:R-:W-:-:S07]  /*0b50*/  LOP3.LUT R118, R2, 0x60, RZ, 0x3c, !PT ;  /* 0x0000006002767812 */ /* 0x000fce00078e3cff */
.L_x_1:
[----:B------:R-:W-:-:S04]  /*0b60*/  IMAD.WIDE R24, R115, 0x2, R6 ;  /* 0x0000000273187825 */ /* 0x000fc800078e0206 */
[C---:B------:R-:W-:Y:S02]  /*0b70*/  IMAD.WIDE R26, R115.reuse, 0x2, R8 ;  /* 0x00000002731a7825 */ /* 0x040fe400078e0208 */
[----:B------:R-:W2:Y:S02]  /*0b80*/  LDG.E.U16 R24, desc[UR18][R24.64] ;  /* 0x0000001218187981 */ /* 0x000ea4000c1e1500 */
[C---:B------:R-:W-:Y:S02]  /*0b90*/  IMAD.WIDE R28, R115.reuse, 0x2, R14 ;  /* 0x00000002731c7825 */ /* 0x040fe400078e020e */
[----:B------:R-:W3:Y:S02]  /*0ba0*/  LDG.E.U16 R124, desc[UR18][R26.64] ;  /* 0x000000121a7c7981 */ /* 0x000ee4000c1e1500 */
[C---:B------:R-:W-:Y:S02]  /*0bb0*/  IMAD.WIDE R30, R115.reuse, 0x2, R10 ;  /* 0x00000002731e7825 */ /* 0x040fe400078e020a */
[----:B------:R-:W4:Y:S02]  /*0bc0*/  LDG.E.U16 R126, desc[UR18][R28.64] ;  /* 0x000000121c7e7981 */ /* 0x000f24000c1e1500 */
[----:B------:R-:W-:-:S02]  /*0bd0*/  IMAD.WIDE R32, R115, 0x2, R16 ;  /* 0x0000000273207825 */ /* 0x000fc400078e0210 */
[----:B------:R-:W5:Y:S02]  /*0be0*/  LDG.E.U16 R128, desc[UR18][R30.64] ;  /* 0x000000121e807981 */ /* 0x000f64000c1e1500 */
[C---:B------:R-:W-:Y:S02]  /*0bf0*/  IMAD.WIDE R34, R115.reuse, 0x2, R18 ;  /* 0x0000000273227825 */ /* 0x040fe400078e0212 */
[----:B------:R-:W5:Y:S02]  /*0c00*/  LDG.E.U16 R130, desc[UR18][R32.64] ;  /* 0x0000001220827981 */ /* 0x000f64000c1e1500 */
[C---:B------:R-:W-:Y:S02]  /*0c10*/  IMAD.WIDE R36, R115.reuse, 0x2, R20 ;  /* 0x0000000273247825 */ /* 0x040fe400078e0214 */
[----:B------:R-:W5:Y:S02]  /*0c20*/  LDG.E.U16 R132, desc[UR18][R34.64] ;  /* 0x0000001222847981 */ /* 0x000f64000c1e1500 */
[----:B------:R-:W-:-:S02]  /*0c30*/  IMAD.WIDE R38, R115, 0x2, R12 ;  /* 0x0000000273267825 */ /* 0x000fc400078e020c */
[----:B------:R-:W5:Y:S04]  /*0c40*/  LDG.E.U16 R134, desc[UR18][R36.64] ;  /* 0x0000001224867981 */ /* 0x000f68000c1e1500 */
[----:B------:R-:W5:Y:S01]  /*0c50*/  LDG.E.U16 R136, desc[UR18][R38.64] ;  /* 0x0000001226887981 */ /* 0x000f62000c1e1500 */
[----:B------:R-:W-:Y:S06]  /*0c60*/  BAR.SYNC.DEFER_BLOCKING 0x0 ;  /* 0x0000000000007b1d */ /* 0x000fec0000010000 */
[----:B------:R-:W-:Y:S01]  /*0c70*/  UMOV UR14, UR6 ;  /* 0x00000006000e7c82 */ /* 0x000fe20008000000 */
[----:B------:R-:W-:Y:S01]  /*0c80*/  UMOV UR15, 0xc0000010 ;  /* 0xc0000010000f7882 */ /* 0x000fe20000000000 */
[----:B------:R-:W-:Y:S01]  /*0c90*/  UMOV UR8, UR12 ;  /* 0x0000000c00087c82 */ /* 0x000fe20008000000 */
[----:B------:R-:W-:Y:S01]  /*0ca0*/  UMOV UR9, UR13 ;  /* 0x0000000d00097c82 */ /* 0x000fe20008000000 */
[----:B--2---:R0:W-:Y:S04]  /*0cb0*/  STS.U16 [R121+UR17], R24 ;  /* 0x0000001879007988 */ /* 0x0041e80008000411 */
[----:B---3--:R1:W-:Y:S04]  /*0cc0*/  STS.U16 [R121+UR17+0x200], R124 ;  /* 0x0002007c79007988 */ /* 0x0083e80008000411 */
[----:B----4-:R2:W-:Y:S04]  /*0cd0*/  STS.U16 [R121+UR17+0x400], R126 ;  /* 0x0004007e79007988 */ /* 0x0105e80008000411 */
[----:B-----5:R-:W-:Y:S04]  /*0ce0*/  STS.U16 [R121+UR17+0x600], R128 ;  /* 0x0006008079007988 */ /* 0x020fe80008000411 */
[----:B------:R-:W-:Y:S04]  /*0cf0*/  STS.U16 [R121+UR17+0x800], R130 ;  /* 0x0008008279007988 */ /* 0x000fe80008000411 */
[----:B------:R-:W-:Y:S04]  /*0d00*/  STS.U16 [R121+UR17+0xa00], R132 ;  /* 0x000a008479007988 */ /* 0x000fe80008000411 */
[----:B------:R-:W-:Y:S04]  /*0d10*/  STS.U16 [R121+UR17+0xc00], R134 ;  /* 0x000c008679007988 */ /* 0x000fe80008000411 */
[----:B------:R-:W-:Y:S01]  /*0d20*/  STS.U16 [R121+UR17+0xe00], R136 ;  /* 0x000e008879007988 */ /* 0x000fe20008000411 */
[----:B------:R3:W-:Y:S06]  /*0d30*/  MEMBAR.ALL.CTA ;  /* 0x0000000000007992 */ /* 0x0007ec0000008000 */
[----:B---3--:R-:W3:Y:S02]  /*0d40*/  FENCE.VIEW.ASYNC.S ;  /* 0x00000000000073c6 */ /* 0x008ee40000000000 */
[----:B---3--:R-:W-:Y:S06]  /*0d50*/  BAR.SYNC.DEFER_BLOCKING 0x0 ;  /* 0x0000000000007b1d */ /* 0x008fec0000010000 */
[----:B0-----:R-:W-:-:S06]  /*0d60*/  WARPGROUP.ARRIVE ;  /* 0x00000000000079c5 */ /* 0x001fcc0000000000 */
[----:B------:R-:W-:Y:S04]  /*0d70*/  HGMMA.64x64x16.F32.BF16 R56, gdesc[UR12].tnspA, RZ, !UPT ;  /* 0x20e000000c3879f0 */ /* 0x000fe8000c7018ff */
[----:B------:R-:W-:Y:S03]  /*0d80*/  HGMMA.64x64x16.F32.BF16 R24, gdesc[UR8].tnspA, RZ, !UPT, gsb0 ;  /* 0x20e00000081879f0 */ /* 0x000fe6000c0018ff */
[----:B------:R-:W-:Y:S02]  /*0d90*/  WARPGROUP.DEPBAR.LE gsb0, 0x0 ;  /* 0x00008000000079c5 */ /* 0x000fe40000010000 */
[----:B------:R-:W-:Y:S01]  /*0da0*/  FMUL R123, R56, UR21 ;  /* 0x00000015387b7c20 */ /* 0x000fe20008400000 */
[----:B-1----:R-:W-:Y:S01]  /*0db0*/  FMUL R124, R57, UR21 ;  /* 0x00000015397c7c20 */ /* 0x002fe20008400000 */
[----:B------:R-:W-:-:S04]  /*0dc0*/  FMUL R125, R60, UR21 ;  /* 0x000000153c7d7c20 */ /* 0x000fc80008400000 */
[----:B------:R-:W-:Y:S01]  /*0dd0*/  FMNMX R124, R123, R124, !PT ;  /* 0x0000007c7b7c7209 */ /* 0x000fe20007800000 */
[----:B------:R-:W-:-:S03]  /*0de0*/  FMUL R123, R61, UR21 ;  /* 0x000000153d7b7c20 */ /* 0x000fc60008400000 */
[----:B--2---:R-:W-:Y:S01]  /*0df0*/  FMNMX R126, R125, R124, !PT ;  /* 0x0000007c7d7e7209 */ /* 0x004fe20007800000 */
[----:B------:R-:W-:-:S03]  /*0e00*/  FMUL R124, R64, UR21 ;  /* 0x00000015407c7c20 */ /* 0x000fc60008400000 */
[----:B------:R-:W-:Y:S01]  /*0e10*/  FMNMX R125, R123, R126, !PT ;  /* 0x0000007e7b7d7209 */ /* 0x000fe20007800000 */
        /* <DEDUP_REMOVED lines=53> */
[----:B------:R-:W-:-:S04]  /*1170*/  FMNMX R124, R124, R125, !PT ;  /* 0x0000007d7c7c7209 */ /* 0x000fc80007800000 */
[----:B------:R-:W-:-:S05]  /*1180*/  FMNMX R127, R123, R124, !PT ;  /* 0x0000007c7b7f7209 */ /* 0x000fca0007800000 */
[----:B------:R-:W0:Y:S01]  /*1190*/  SHFL.BFLY PT, R124, R127, 0x2, 0x1f ;  /* 0x0c401f007f7c7f89 */ /* 0x000e2200000e0000 */
[----:B------:R-:W-:Y:S01]  /*11a0*/  FMUL R125, R59, UR21 ;  /* 0x000000153b7d7c20 */ /* 0x000fe20008400000 */
[----:B0-----:R-:W-:-:S05]  /*11b0*/  FMNMX R128, R127, R124, !PT ;  /* 0x0000007c7f807209 */ /* 0x001fca0007800000 */
[----:B------:R-:W0:Y:S01]  /*11c0*/  SHFL.BFLY PT, R123, R128, 0x1, 0x1f ;  /* 0x0c201f00807b7f89 */ /* 0x000e2200000e0000 */
[----:B------:R-:W-:Y:S01]  /*11d0*/  FMUL R124, R58, UR21 ;  /* 0x000000153a7c7c20 */ /* 0x000fe20008400000 */
[----:B------:R-:W-:-:S04]  /*11e0*/  FMUL R126, R62, UR21 ;  /* 0x000000153e7e7c20 */ /* 0x000fc80008400000 */
[----:B------:R-:W-:Y:S01]  /*11f0*/  FMNMX R125, R124, R125, !PT ;  /* 0x0000007d7c7d7209 */ /* 0x000fe20007800000 */
[----:B------:R-:W-:-:S03]  /*1200*/  FMUL R124, R63, UR21 ;  /* 0x000000153f7c7c20 */ /* 0x000fc60008400000 */
[----:B------:R-:W-:Y:S01]  /*1210*/  FMNMX R127, R126, R125, !PT ;  /* 0x0000007d7e7f7209 */ /* 0x000fe20007800000 */
[----:B------:R-:W-:-:S03]  /*1220*/  FMUL R125, R66, UR21 ;  /* 0x00000015427d7c20 */ /* 0x000fc60008400000 */
[----:B------:R-:W-:Y:S01]  /*1230*/  FMNMX R126, R124, R127, !PT ;  /* 0x0000007f7c7e7209 */ /* 0x000fe20007800000 */
[----:B------:R-:W-:Y:S01]  /*1240*/  FMUL R124, R67, UR21 ;  /* 0x00000015437c7c20 */ /* 0x000fe20008400000 */
[----:B0-----:R-:W-:-:S04]  /*1250*/  FMNMX R123, R128, R123, !PT ;  /* 0x0000007b807b7209 */ /* 0x001fc80007800000 */
[----:B------:R-:W-:-:S05]  /*1260*/  FMNMX R123, R123, R122, !PT ;  /* 0x0000007a7b7b7209 */ /* 0x000fca0007800000 */
[----:B------:R-:W-:Y:S01]  /*1270*/  FFMA R127, R57, UR21, -R123 ;  /* 0x00000015397f7c23 */ /* 0x000fe2000800087b */
[----:B------:R-:W-:Y:S01]  /*1280*/  FMNMX R57, R125, R126, !PT ;  /* 0x0000007e7d397209 */ /* 0x000fe20007800000 */
[----:B------:R-:W-:-:S03]  /*1290*/  FMUL R125, R70, UR21 ;  /* 0x00000015467d7c20 */ /* 0x000fc60008400000 */
[----:B------:R-:W-:Y:S01]  /*12a0*/  FMNMX R126, R124, R57, !PT ;  /* 0x000000397c7e7209 */ /* 0x000fe20007800000 */
[----:B------:R-:W-:Y:S01]  /*12b0*/  FMUL R128, R127, 1.4426950216293334961 ;  /* 0x3fb8aa3b7f807820 */ /* 0x000fe20000400000 */
[----:B------:R-:W-:Y:S02]  /*12c0*/  FMUL R124, R71, UR21 ;  /* 0x00000015477c7c20 */ /* 0x000fe40008400000 */
[----:B------:R-:W-:Y:S01]  /*12d0*/  FMNMX R127, R125, R126, !PT ;  /* 0x0000007e7d7f7209 */ /* 0x000fe20007800000 */
[----:B------:R-:W-:-:S03]  /*12e0*/  FMUL R125, R74, UR21 ;  /* 0x000000154a7d7c20 */ /* 0x000fc60008400000 */
[----:B------:R-:W-:Y:S01]  /*12f0*/  FMNMX R124, R124, R127, !PT ;  /* 0x0000007f7c7c7209 */ /* 0x000fe20007800000 */
[----:B------:R-:W-:-:S03]  /*1300*/  FMUL R126, R75, UR21 ;  /* 0x000000154b7e7c20 */ /* 0x000fc60008400000 */
[----:B------:R-:W-:Y:S01]  /*1310*/  FMNMX R129, R125, R124, !PT ;  /* 0x0000007c7d817209 */ /* 0x000fe20007800000 */
[----:B------:R-:W-:Y:S01]  /*1320*/  FMUL R127, R78, UR21 ;  /* 0x000000154e7f7c20 */ /* 0x000fe20008400000 */
[----:B------:R0:W-:Y:S02]  /*1330*/  MUFU.EX2 R57, R128 ;  /* 0x0000008000397308 */ /* 0x0001e40000000800 */
[----:B------:R-:W-:Y:S01]  /*1340*/  FMNMX R126, R126, R129, !PT ;  /* 0x000000817e7e7209 */ /* 0x000fe20007800000 */
[----:B------:R-:W-:-:S03]  /*1350*/  FMUL R129, R82, UR21 ;  /* 0x0000001552817c20 */ /* 0x000fc60008400000 */
[----:B------:R-:W-:Y:S01]  /*1360*/  FMNMX R133, R127, R126, !PT ;  /* 0x0000007e7f857209 */ /* 0x000fe20007800000 */
[----:B0-----:R-:W-:Y:S01]  /*1370*/  FMUL R128, R79, UR21 ;  /* 0x000000154f807c20 */ /* 0x001fe20008400000 */
[----:B------:R-:W-:-:S04]  /*1380*/  IMAD.WIDE R126, R117, 0x2, R92 ;  /* 0x00000002757e7825 */ /* 0x000fc800078e025c */
[----:B------:R-:W-:Y:S01]  /*1390*/  FMUL R132, R83, UR21 ;  /* 0x0000001553847c20 */ /* 0x000fe20008400000 */
[----:B------:R-:W-:Y:S01]  /*13a0*/  FMNMX R128, R128, R133, !PT ;  /* 0x0000008580807209 */ /* 0x000fe20007800000 */
[----:B------:R-:W-:Y:S01]  /*13b0*/  IMAD.WIDE R124, R117, 0x2, R22 ;  /* 0x00000002757c7825 */ /* 0x000fe200078e0216 */
[----:B------:R0:W2:Y:S02]  /*13c0*/  LDG.E.U16 R127, desc[UR18][R126.64] ;  /* 0x000000127e7f7981 */ /* 0x0000a4000c1e1500 */
[----:B------:R-:W-:Y:S01]  /*13d0*/  FMNMX R133, R129, R128, !PT ;  /* 0x0000008081857209 */ /* 0x000fe20007800000 */
[C---:B------:R-:W-:Y:S02]  /*13e0*/  IMAD.WIDE R130, R117.reuse, 0x2, R94 ;  /* 0x0000000275827825 */ /* 0x040fe400078e025e */
[----:B------:R-:W3:Y:S01]  /*13f0*/  LDG.E.U16 R125, desc[UR18][R124.64] ;  /* 0x000000127c7d7981 */ /* 0x000ee2000c1e1500 */
[----:B------:R-:W-:Y:S01]  /*1400*/  FMNMX R133, R132, R133, !PT ;  /* 0x0000008584857209 */ /* 0x000fe20007800000 */
[----:B------:R-:W-:-:S04]  /*1410*/  IMAD.WIDE R134, R117, 0x2, R98 ;  /* 0x0000000275867825 */ /* 0x000fc800078e0262 */
[----:B0-----:R-:W-:Y:S01]  /*1420*/  FMUL R126, R86, UR21 ;  /* 0x00000015567e7c20 */ /* 0x001fe20008400000 */
[----:B------:R-:W-:-:S04]  /*1430*/  IMAD.WIDE R128, R117, 0x2, R96 ;  /* 0x0000000275807825 */ /* 0x000fc800078e0260 */
[----:B------:R-:W-:Y:S01]  /*1440*/  FMNMX R139, R126, R133, !PT ;  /* 0x000000857e8b7209 */ /* 0x000fe20007800000 */
[----:B------:R-:W4:Y:S01]  /*1450*/  LDG.E.U16 R124, desc[UR18][R130.64] ;  /* 0x00000012827c7981 */ /* 0x000f22000c1e1500 */
[----:B------:R-:W-:-:S04]  /*1460*/  IMAD.WIDE R132, R117, 0x2, R100 ;  /* 0x0000000275847825 */ /* 0x000fc800078e0264 */
[----:B------:R-:W-:Y:S01]  /*1470*/  FMUL R126, R87, UR21 ;  /* 0x00000015577e7c20 */ /* 0x000fe20008400000 */
[----:B------:R-:W5:Y:S01]  /*1480*/  LDG.E.U16 R129, desc[UR18][R128.64] ;  /* 0x0000001280817981 */ /* 0x000f62000c1e1500 */
[----:B------:R-:W-:-:S03]  /*1490*/  IMAD.WIDE R136, R117, 0x2, R102 ;  /* 0x0000000275887825 */ /* 0x000fc600078e0266 */
[----:B------:R0:W2:Y:S01]  /*14a0*/  LDG.E.U16 R131, desc[UR18][R134.64] ;  /* 0x0000001286837981 */ /* 0x0000a2000c1e1500 */
[----:B------:R-:W-:-:S03]  /*14b0*/  FMNMX R139, R126, R139, !PT ;  /* 0x0000008b7e8b7209 */ /* 0x000fc60007800000 */
[----:B------:R1:W4:Y:S04]  /*14c0*/  LDG.E.U16 R133, desc[UR18][R132.64] ;  /* 0x0000001284857981 */ /* 0x000328000c1e1500 */
[----:B------:R1:W5:Y:S01]  /*14d0*/  LDG.E.U16 R126, desc[UR18][R136.64] ;  /* 0x00000012887e7981 */ /* 0x000362000c1e1500 */
[----:B0-----:R-:W-:-:S06]  /*14e0*/  IMAD.WIDE R134, R117, 0x2, R104 ;  /* 0x0000000275867825 */ /* 0x001fcc00078e0268 */
[----:B------:R-:W5:Y:S01]  /*14f0*/  LDG.E.U16 R135, desc[UR18][R134.64] ;  /* 0x0000001286877981 */ /* 0x000f62000c1e1500 */
[----:B------:R-:W-:Y:S01]  /*1500*/  FMUL R128, R26, UR21 ;  /* 0x000000151a807c20 */ /* 0x000fe20008400000 */
[----:B------:R-:W-:Y:S01]  /*1510*/  FMUL R130, R30, UR21 ;  /* 0x000000151e827c20 */ /* 0x000fe20008400000 */
[--C-:B-1----:R-:W-:Y:S01]  /*1520*/  FFMA R132, R24, UR21, -R123.reuse ;  /* 0x0000001518847c23 */ /* 0x102fe2000800087b */
[----:B------:R-:W-:Y:S01]  /*1530*/  FFMA R25, R25, UR21, -R123 ;  /* 0x0000001519197c23 */ /* 0x000fe2000800087b */
[----:B------:R-:W-:Y:S01]  /*1540*/  BAR.SYNC.DEFER_BLOCKING 0x0 ;  /* 0x0000000000007b1d */ /* 0x000fe20000010000 */
[----:B------:R-:W-:Y:S01]  /*1550*/  FMNMX R139, R128, R139, !PT ;  /* 0x0000008b808b7209 */ /* 0x000fe20007800000 */
[----:B------:R-:W-:-:S05]  /*1560*/  FMUL R128, R27, UR21 ;  /* 0x000000151b807c20 */ /* 0x000fca0008400000 */
        /* <DEDUP_REMOVED lines=21> */
[----:B------:R-:W-:Y:S01]  /*16c0*/  FMUL R24, R51, UR21 ;  /* 0x0000001533187c20 */ /* 0x000fe20008400000 */
[----:B------:R-:W-:Y:S02]  /*16d0*/  FMUL R137, R25, 1.4426950216293334961 ;  /* 0x3fb8aa3b19897820 */ /* 0x000fe40000400000 */
[----:B------:R-:W-:Y:S01]  /*16e0*/  FMNMX R139, R130, R139, !PT ;  /* 0x0000008b828b7209 */ /* 0x000fe20007800000 */
[----:B------:R-:W-:Y:S01]  /*16f0*/  FMUL R25, R54, UR21 ;  /* 0x0000001536197c20 */ /* 0x000fe20008400000 */
[----:B------:R-:W-:Y:S02]  /*1700*/  FFMA R130, R28, UR21, -R123 ;  /* 0x000000151c827c23 */ /* 0x000fe4000800087b */
[----:B------:R-:W-:Y:S01]  /*1710*/  FMNMX R28, R24, R139, !PT ;  /* 0x0000008b181c7209 */ /* 0x000fe20007800000 */
[----:B------:R-:W-:-:S03]  /*1720*/  FMUL R24, R55, UR21 ;  /* 0x0000001537187c20 */ /* 0x000fc60008400000 */
[----:B------:R-:W-:-:S04]  /*1730*/  FMNMX R25, R25, R28, !PT ;  /* 0x0000001c19197209 */ /* 0x000fc80007800000 */
[----:B------:R-:W-:-:S05]  /*1740*/  FMNMX R24, R24, R25, !PT ;  /* 0x0000001918187209 */ /* 0x000fca0007800000 */
[----:B------:R-:W0:Y:S02]  /*1750*/  SHFL.BFLY PT, R25, R24, 0x2, 0x1f ;  /* 0x0c401f0018197f89 */ /* 0x000e2400000e0000 */
[----:B0-----:R-:W-:-:S05]  /*1760*/  FMNMX R25, R24, R25, !PT ;  /* 0x0000001918197209 */ /* 0x001fca0007800000 */
[----:B------:R-:W0:Y:S01]  /*1770*/  SHFL.BFLY PT, R24, R25, 0x1, 0x1f ;  /* 0x0c201f0019187f89 */ /* 0x000e2200000e0000 */
[--C-:B------:R-:W-:Y:S01]  /*1780*/  FFMA R56, R56, UR21, -R123.reuse ;  /* 0x0000001538387c23 */ /* 0x100fe2000800087b */
        /* <DEDUP_REMOVED lines=12> */
[----:B------:R-:W-:Y:S01]  /*1850*/  FFMA R84, R84, UR21, -R123 ;  /* 0x0000001554547c23 */ /* 0x000fe2000800087b */
[----:B0-----:R-:W-:Y:S01]  /*1860*/  FMNMX R151, R25, R24, !PT ;  /* 0x0000001819977209 */ /* 0x001fe20007800000 */
[----:B------:R-:W-:-:S03]  /*1870*/  FADD R24, -R123, R122 ;  /* 0x0000007a7b187221 */ /* 0x000fc60000000100 */
[----:B------:R-:W-:Y:S01]  /*1880*/  FMNMX R151, R151, R116, !PT ;  /* 0x0000007497977209 */ /* 0x000fe20007800000 */
[----:B------:R-:W-:Y:S01]  /*1890*/  FMUL R24, R24, 1.4426950216293334961 ;  /* 0x3fb8aa3b18187820 */ /* 0x000fe20000400000 */
[----:B------:R-:W-:-:S03]  /*18a0*/  FFMA R85, R85, UR21, -R123 ;  /* 0x0000001555557c23 */ /* 0x000fc6000800087b */
[----:B------:R0:W1:Y:S01]  /*18b0*/  MUFU.EX2 R155, R24 ;  /* 0x00000018009b7308 */ /* 0x0000620000000800 */
        /* <DEDUP_REMOVED lines=16> */
[----:B0-----:R-:W-:Y:S01]  /*19c0*/  FADD R24, -R151, R116 ;  /* 0x0000007497187221 */ /* 0x001fe20000000100 */
        /* <DEDUP_REMOVED lines=29> */
[----:B------:R-:W-:Y:S01]  /*1ba0*/  FMUL R56, R56, 1.4426950216293334961 ;  /* 0x3fb8aa3b38387820 */ /* 0x000fe20000400000 */
        /* <DEDUP_REMOVED lines=54> */
[----:B---3--:R0:W-:Y:S04]  /*1f10*/  STS.U16 [R2+UR17], R125 ;  /* 0x0000007d02007988 */ /* 0x0081e80008000411 */
[----:B--2---:R-:W-:Y:S04]  /*1f20*/  STS.U16 [R2+UR17+0x400], R131 ;  /* 0x0004008302007988 */ /* 0x004fe80008000411 */
[----:B------:R-:W-:Y:S04]  /*1f30*/  STS.U16 [R120+UR17+0x100], R127 ;  /* 0x0001007f78007988 */ /* 0x000fe80008000411 */
[----:B----4-:R-:W-:Y:S04]  /*1f40*/  STS.U16 [R120+UR17+0x500], R133 ;  /* 0x0005008578007988 */ /* 0x010fe80008000411 */
[----:B------:R-:W-:Y:S04]  /*1f50*/  STS.U16 [R119+UR17+0x200], R124 ;  /* 0x0002007c77007988 */ /* 0x000fe80008000411 */
[----:B-----5:R-:W-:Y:S04]  /*1f60*/  STS.U16 [R119+UR17+0x600], R126 ;  /* 0x0006007e77007988 */ /* 0x020fe80008000411 */
[----:B------:R-:W-:Y:S04]  /*1f70*/  STS.U16 [R118+UR17+0x300], R129 ;  /* 0x0003008176007988 */ /* 0x000fe80008000411 */
[----:B------:R-:W-:Y:S01]  /*1f80*/  STS.U16 [R118+UR17+0x700], R135 ;  /* 0x0007008776007988 */ /* 0x000fe20008000411 */
[----:B------:R2:W-:Y:S06]  /*1f90*/  MEMBAR.ALL.CTA ;  /* 0x0000000000007992 */ /* 0x0005ec0000008000 */
[----:B--2---:R-:W2:Y:S01]  /*1fa0*/  FENCE.VIEW.ASYNC.S ;  /* 0x00000000000073c6 */ /* 0x004ea20000000000 */
        /* <DEDUP_REMOVED lines=8> */
[----:B------:R-:W3:Y:S01]  /*2030*/  MUFU.EX2 R171, R24 ;  /* 0x0000001800ab7308 */ /* 0x000ee20000000800 */
[----:B------:R-:W-:-:S07]  /*2040*/  USHF.L.U32 UR5, UR20, 0x4, URZ ;  /* 0x0000000414057899 */ /* 0x000fce000800063f */
[----:B------:R-:W4:Y:S08]  /*2050*/  MUFU.EX2 R56, R56 ;  /* 0x0000003800387308 */ /* 0x000f300000000800 */
[----:B------:R-:W-:Y:S08]  /*2060*/  MUFU.EX2 R60, R60 ;  /* 0x0000003c003c7308 */ /* 0x000ff00000000800 */
[----:B------:R-:W5:Y:S08]  /*2070*/  MUFU.EX2 R61, R61 ;  /* 0x0000003d003d7308 */ /* 0x000f700000000800 */
[----:B------:R-:W-:Y:S08]  /*2080*/  MUFU.EX2 R64, R64 ;  /* 0x0000004000407308 */ /* 0x000ff00000000800 */
[----:B------:R-:W2:Y:S08]  /*2090*/  MUFU.EX2 R65, R65 ;  /* 0x0000004100417308 */ /* 0x000eb00000000800 */
        /* <DEDUP_REMOVED lines=42> */
[----:B------:R5:W-:Y:S08]  /*2340*/  MUFU.EX2 R122, R26 ;  /* 0x0000001a007a7308 */ /* 0x000bf00000000800 */
        /* <DEDUP_REMOVED lines=14> */
[----:B0-----:R-:W0:Y:S01]  /*2430*/  MUFU.EX2 R125, R55 ;  /* 0x00000037007d7308 */ /* 0x001e220000000800 */
[----:B------:R-:W-:Y:S01]  /*2440*/  ULOP3.LUT UR5, UR5, 0x40, URZ, 0xc0, !UPT ;  /* 0x0000004005057892 */ /* 0x000fe2000f8ec03f */
[----:B-1----:R-:W-:Y:S01]  /*2450*/  FMUL R88, R88, R155 ;  /* 0x0000009b58587220 */ /* 0x002fe20000400000 */
[----:B---3--:R-:W-:Y:S01]  /*2460*/  FMUL R90, R90, R171 ;  /* 0x000000ab5a5a7220 */ /* 0x008fe20000400000 */
[----:B------:R-:W-:Y:S01]  /*2470*/  FMUL R89, R89, R155 ;  /* 0x0000009b59597220 */ /* 0x000fe20000400000 */
[----:B------:R-:W-:Y:S01]  /*2480*/  ULEA.HI UR5, UR17, UR5, URZ, 0x1c ;  /* 0x0000000511057291 */ /* 0x000fe2000f8fe03f */
[----:B------:R-:W-:Y:S01]  /*2490*/  FMUL R91, R91, R171 ;  /* 0x000000ab5b5b7220 */ /* 0x000fe20000400000 */
[----:B----4-:R-:W-:-:S02]  /*24a0*/  F2FP.BF16.F32.PACK_AB R24, R57, R56 ;  /* 0x000000383918723e */ /* 0x010fc400000010ff */
[----:B-----5:R-:W-:Y:S01]  /*24b0*/  F2FP.BF16.F32.PACK_AB R26, R61, R60 ;  /* 0x0000003c3d1a723e */ /* 0x020fe200000010ff */
[----:B------:R-:W-:Y:S01]  /*24c0*/  ULOP3.LUT UR8, UR5, 0x3fff, URZ, 0xc0, !UPT ;  /* 0x00003fff05087892 */ /* 0x000fe2000f8ec03f */
[----:B--2---:R-:W-:Y:S02]  /*24d0*/  F2FP.BF16.F32.PACK_AB R28, R65, R64 ;  /* 0x00000040411c723e */ /* 0x004fe400000010ff */
[----:B------:R-:W-:Y:S02]  /*24e0*/  F2FP.BF16.F32.PACK_AB R30, R69, R68 ;  /* 0x00000044451e723e */ /* 0x000fe400000010ff */
[----:B------:R-:W-:Y:S02]  /*24f0*/  F2FP.BF16.F32.PACK_AB R32, R73, R72 ;  /* 0x000000484920723e */ /* 0x000fe400000010ff */
[----:B------:R-:W-:Y:S02]  /*2500*/  F2FP.BF16.F32.PACK_AB R34, R77, R76 ;  /* 0x0000004c4d22723e */ /* 0x000fe400000010ff */
[----:B------:R-:W-:-:S02]  /*2510*/  F2FP.BF16.F32.PACK_AB R36, R81, R80 ;  /* 0x000000505124723e */ /* 0x000fc400000010ff */
[----:B------:R-:W-:Y:S02]  /*2520*/  F2FP.BF16.F32.PACK_AB R38, R85, R84 ;  /* 0x000000545526723e */ /* 0x000fe400000010ff */
[----:B------:R-:W-:Y:S02]  /*2530*/  F2FP.BF16.F32.PACK_AB R40, R137, R128 ;  /* 0x000000808928723e */ /* 0x000fe400000010ff */
        /* <DEDUP_REMOVED lines=22> */
[----:B0-----:R-:W-:Y:S01]  /*26a0*/  F2FP.BF16.F32.PACK_AB R55, R125, R116 ;  /* 0x000000747d37723e */ /* 0x001fe200000010ff */
[----:B------:R-:W-:Y:S06]  /*26b0*/  BAR.SYNC.DEFER_BLOCKING 0x0 ;  /* 0x0000000000007b1d */ /* 0x000fec0000010000 */
[----:B------:R-:W-:Y:S01]  /*26c0*/  UMOV UR14, UR8 ;  /* 0x00000008000e7c82 */ /* 0x000fe20008000000 */
[----:B------:R-:W-:Y:S01]  /*26d0*/  UMOV UR15, 0x40000000 ;  /* 0x40000000000f7882 */ /* 0x000fe20000000000 */
[----:B------:R-:W-:-:S06]  /*26e0*/  WARPGROUP.ARRIVE ;  /* 0x00000000000079c5 */ /* 0x000fcc0000000000 */
[----:B------:R-:W-:Y:S01]  /*26f0*/  HGMMA.64x8x16.F32.BF16 R88, R24, gdesc[UR12], R88 ;  /* 0x0000000c18587df0 */ /* 0x000fe20008701858 */
[----:B------:R-:W-:Y:S01]  /*2700*/  UIADD3 UR8, UP0, UR8, 0x2, URZ ;  /* 0x0000000208087890 */ /* 0x000fe2000ff1e03f */
[----:B------:R-:W-:-:S03]  /*2710*/  UMOV UR5, URZ ;  /* 0x0000003f00057c82 */ /* 0x000fc60008000000 */
[----:B------:R-:W-:-:S03]  /*2720*/  UIADD3.X UR9, UR5, 0x40000000, URZ, UP0, !UPT ;  /* 0x4000000005097890 */ /* 0x000fc600087fe43f */
[----:B------:R-:W-:-:S04]  /*2730*/  UMOV UR14, UR8 ;  /* 0x00000008000e7c82 */ /* 0x000fc80008000000 */
[----:B------:R-:W-:Y:S02]  /*2740*/  UMOV UR15, UR9 ;  /* 0x00000009000f7c82 */ /* 0x000fe40008000000 */
[----:B------:R-:W-:Y:S01]  /*2750*/  HGMMA.64x8x16.F32.BF16 R88, R28, gdesc[UR12], R88 ;  /* 0x0000000c1c587df0 */ /* 0x000fe20008701858 */
[----:B------:R-:W-:-:S09]  /*2760*/  UIADD3.64 UR22, UR14, 0x2, URZ ;  /* 0x000000020e167897 */ /* 0x000fd2000fffe03f */
[----:B------:R-:W-:Y:S01]  /*2770*/  HGMMA.64x8x16.F32.BF16 R88, R32, gdesc[UR20], R88 ;  /* 0x0000001420587df0 */ /* 0x000fe20008701858 */
[----:B------:R-:W-:Y:S01]  /*2780*/  UIADD3.64 UR22, UR14, 0x4, URZ ;  /* 0x000000040e167897 */ /* 0x000fe2000fffe03f */
[----:B------:R-:W-:Y:S01]  /*2790*/  FADD R57, R56, R57 ;  /* 0x0000003938397221 */ /* 0x000fe20000000000 */
[----:B------:R-:W-:-:S03]  /*27a0*/  FADD R59, R58, R59 ;  /* 0x0000003b3a3b7221 */ /* 0x000fc60000000000 */
[----:B------:R-:W-:Y:S01]  /*27b0*/  FADD R60, R60, R57 ;  /* 0x000000393c3c7221 */ /* 0x000fe20000000000 */
[----:B------:R-:W-:-:S03]  /*27c0*/  FADD R62, R62, R59 ;  /* 0x0000003b3e3e7221 */ /* 0x000fc60000000000 */
[----:B------:R-:W-:Y:S01]  /*27d0*/  FADD R61, R61, R60 ;  /* 0x0000003c3d3d7221 */ /* 0x000fe20000000000 */
[----:B------:R-:W-:-:S03]  /*27e0*/  FADD R63, R63, R62 ;  /* 0x0000003e3f3f7221 */ /* 0x000fc60000000000 */
[----:B------:R-:W-:Y:S01]  /*27f0*/  FADD R64, R64, R61 ;  /* 0x0000003d40407221 */ /* 0x000fe20000000000 */
[----:B------:R-:W-:Y:S01]  /*2800*/  FADD R66, R66, R63 ;  /* 0x0000003f42427221 */ /* 0x000fe20000000000 */
[----:B------:R-:W-:Y:S02]  /*2810*/  HGMMA.64x8x16.F32.BF16 R88, R36, gdesc[UR20], R88 ;  /* 0x0000001424587df0 */ /* 0x000fe40008701858 */
[----:B------:R-:W-:Y:S01]  /*2820*/  FADD R65, R65, R64 ;  /* 0x0000004041417221 */ /* 0x000fe20000000000 */
[----:B------:R-:W-:Y:S01]  /*2830*/  FADD R67, R67, R66 ;  /* 0x0000004243437221 */ /* 0x000fe20000000000 */
[----:B------:R-:W-:Y:S02]  /*2840*/  UIADD3.64 UR22, UR14, 0x7e, URZ ;  /* 0x0000007e0e167897 */ /* 0x000fe4000fffe03f */
[----:B------:R-:W-:Y:S01]  /*2850*/  FADD R68, R68, R65 ;  /* 0x0000004144447221 */ /* 0x000fe20000000000 */
[----:B------:R-:W-:-:S03]  /*2860*/  FADD R70, R70, R67 ;  /* 0x0000004346467221 */ /* 0x000fc60000000000 */
        /* <DEDUP_REMOVED lines=9> */
[----:B------:R-:W-:Y:S01]  /*2900*/  HGMMA.64x8x16.F32.BF16 R88, R40, gdesc[UR20], R88 ;  /* 0x0000001428587df0 */ /* 0x000fe20008701858 */
[----:B------:R-:W-:Y:S02]  /*2910*/  FADD R79, R79, R78 ;  /* 0x0000004e4f4f7221 */ /* 0x000fe40000000000 */
[----:B------:R-:W-:Y:S02]  /*2920*/  FADD R80, R80, R77 ;  /* 0x0000004d50507221 */ /* 0x000fe40000000000 */
[----:B------:R-:W-:Y:S02]  /*2930*/  FADD R82, R82, R79 ;  /* 0x0000004f52527221 */ /* 0x000fe40000000000 */
[----:B------:R-:W-:Y:S02]  /*2940*/  FADD R81, R81, R80 ;  /* 0x0000005051517221 */ /* 0x000fe40000000000 */
[----:B------:R-:W-:-:S02]  /*2950*/  FADD R83, R83, R82 ;  /* 0x0000005253537221 */ /* 0x000fc40000000000 */
[----:B------:R-:W-:Y:S02]  /*2960*/  FADD R84, R84, R81 ;  /* 0x0000005154547221 */ /* 0x000fe40000000000 */
[----:B------:R-:W-:Y:S02]  /*2970*/  FADD R86, R86, R83 ;  /* 0x0000005356567221 */ /* 0x000fe40000000000 */
[----:B------:R-:W-:Y:S01]  /*2980*/  FADD R85, R85, R84 ;  /* 0x0000005455557221 */ /* 0x000fe20000000000 */
[----:B------:R-:W-:Y:S01]  /*2990*/  UIADD3.64 UR22, UR14, 0x80, URZ ;  /* 0x000000800e167897 */ /* 0x000fe2000fffe03f */
[----:B------:R-:W-:Y:S02]  /*29a0*/  FADD R87, R87, R86 ;  /* 0x0000005657577221 */ /* 0x000fe40000000000 */
[----:B------:R-:W-:Y:S02]  /*29b0*/  FADD R128, R128, R85 ;  /* 0x0000005580807221 */ /* 0x000fe40000000000 */
[----:B------:R-:W-:-:S02]  /*29c0*/  FADD R122, R122, R87 ;  /* 0x000000577a7a7221 */ /* 0x000fc40000000000 */
[----:B------:R-:W-:Y:S02]  /*29d0*/  FADD R137, R137, R128 ;  /* 0x0000008089897221 */ /* 0x000fe40000000000 */
[----:B------:R-:W-:Y:S02]  /*29e0*/  FADD R157, R157, R122 ;  /* 0x0000007a9d9d7221 */ /* 0x000fe40000000000 */
[----:B------:R-:W-:Y:S02]  /*29f0*/  FADD R130, R130, R137 ;  /* 0x0000008982827221 */ /* 0x000fe40000000000 */
[----:B------:R-:W-:Y:S02]  /*2a00*/  FADD R144, R144, R157 ;  /* 0x0000009d90907221 */ /* 0x000fe40000000000 */
[----:B------:R-:W-:Y:S01]  /*2a10*/  FADD R139, R139, R130 ;  /* 0x000000828b8b7221 */ /* 0x000fe20000000000 */
[----:B------:R-:W-:Y:S01]  /*2a20*/  HGMMA.64x8x16.F32.BF16 R88, R44, gdesc[UR20], R88 ;  /* 0x000000142c587df0 */ /* 0x000fe20008701858 */
[----:B------:R-:W-:-:S02]  /*2a30*/  FADD R159, R159, R144 ;  /* 0x000000909f9f7221 */ /* 0x000fc40000000000 */
[----:B------:R-:W-:Y:S02]  /*2a40*/  FADD R132, R132, R139 ;  /* 0x0000008b84847221 */ /* 0x000fe40000000000 */
        /* <DEDUP_REMOVED lines=15> */
[----:B------:R-:W-:Y:S01]  /*2b40*/  FADD R167, R167, R152 ;  /* 0x00000098a7a77221 */ /* 0x000fe20000000000 */
[----:B------:R-:W-:Y:S01]  /*2b50*/  HGMMA.64x8x16.F32.BF16 R88, R48, gdesc[UR20], R88 ;  /* 0x0000001430587df0 */ /* 0x000fe20008701858 */
[----:B------:R-:W-:Y:S02]  /*2b60*/  FADD R140, R140, R147 ;  /* 0x000000938c8c7221 */ /* 0x000fe40000000000 */
[----:B------:R-:W-:-:S02]  /*2b70*/  FADD R154, R154, R167 ;  /* 0x000000a79a9a7221 */ /* 0x000fc40000000000 */
[----:B------:R-:W-:Y:S02]  /*2b80*/  FADD R149, R149, R140 ;  /* 0x0000008c95957221 */ /* 0x000fe40000000000 */
[----:B------:R-:W-:Y:S02]  /*2b90*/  FADD R169, R169, R154 ;  /* 0x0000009aa9a97221 */ /* 0x000fe40000000000 */
[----:B------:R-:W-:Y:S02]  /*2ba0*/  FADD R142, R142, R149 ;  /* 0x000000958e8e7221 */ /* 0x000fe40000000000 */
[----:B------:R-:W-:Y:S02]  /*2bb0*/  FADD R116, R116, R169 ;  /* 0x000000a974747221 */ /* 0x000fe40000000000 */
[----:B------:R-:W-:Y:S02]  /*2bc0*/  FADD R142, R153, R142 ;  /* 0x0000008e998e7221 */ /* 0x000fe40000000000 */
[----:B------:R-:W-:-:S03]  /*2bd0*/  FADD R116, R125, R116 ;  /* 0x000000747d747221 */ /* 0x000fc60000000000 */
[----:B------:R-:W0:Y:S04]  /*2be0*/  SHFL.BFLY PT, R57, R142, 0x2, 0x1f ;  /* 0x0c401f008e397f89 */ /* 0x000e2800000e0000 */
[----:B------:R-:W1:Y:S01]  /*2bf0*/  SHFL.BFLY PT, R59, R116, 0x2, 0x1f ;  /* 0x0c401f00743b7f89 */ /* 0x000e6200000e0000 */
[----:B------:R-:W-:-:S09]  /*2c00*/  UIADD3.64 UR14, UR14, 0x84, URZ ;  /* 0x000000840e0e7897 */ /* 0x000fd2000fffe03f */
[----:B------:R-:W-:Y:S01]  /*2c10*/  HGMMA.64x8x16.F32.BF16 R88, R52, gdesc[UR12], R88, gsb0 ;  /* 0x0000000c34587df0 */ /* 0x000fe20008001858 */
[----:B0-----:R-:W-:Y:S01]  /*2c20*/  FADD R57, R142, R57 ;  /* 0x000000398e397221 */ /* 0x001fe20000000000 */
[----:B-1----:R-:W-:-:S04]  /*2c30*/  FADD R59, R116, R59 ;  /* 0x0000003b743b7221 */ /* 0x002fc80000000000 */
[----:B------:R-:W0:Y:S04]  /*2c40*/  SHFL.BFLY PT, R56, R57, 0x1, 0x1f ;  /* 0x0c201f0039387f89 */ /* 0x000e2800000e0000 */
[----:B------:R-:W1:Y:S01]  /*2c50*/  SHFL.BFLY PT, R58, R59, 0x1, 0x1f ;  /* 0x0c201f003b3a7f89 */ /* 0x000e6200000e0000 */
[----:B------:R-:W-:-:S06]  /*2c60*/  UIADD3 UR4, UR4, 0x80, URZ ;  /* 0x0000008004047890 */ /* 0x000fcc000fffe03f */
[----:B------:R-:W-:Y:S02]  /*2c70*/  ISETP.LE.AND P1, PT, R109, UR4, PT ;  /* 0x000000046d007c0c */ /* 0x000fe4000bf23270 */
[----:B------:R-:W-:Y:S02]  /*2c80*/  LEA R115, R3, R115, 0x7 ;  /* 0x0000007303737211 */ /* 0x000fe400078e38ff */
[----:B------:R-:W-:Y:S02]  /*2c90*/  LEA R117, R5, R117, 0x7 ;  /* 0x0000007505757211 */ /* 0x000fe400078e38ff */
[----:B------:R-:W-:Y:S02]  /*2ca0*/  MOV R122, R123 ;  /* 0x0000007b007a7202 */ /* 0x000fe40000000f00 */
[----:B------:R-:W-:Y:S01]  /*2cb0*/  MOV R116, R151 ;  /* 0x0000009700747202 */ /* 0x000fe20000000f00 */
[----:B0-----:R-:W-:Y:S01]  /*2cc0*/  FADD R56, R57, R56 ;  /* 0x0000003839387221 */ /* 0x001fe20000000000 */
[----:B-1----:R-:W-:Y:S01]  /*2cd0*/  FADD R58, R59, R58 ;  /* 0x0000003a3b3a7221 */ /* 0x002fe20000000000 */
[----:B------:R-:W-:-:S02]  /*2ce0*/  WARPGROUP.DEPBAR.LE gsb0, 0x0 ;  /* 0x00008000000079c5 */ /* 0x000fc40000010000 */
[----:B------:R-:W-:Y:S01]  /*2cf0*/  FFMA R4, R155, R4, R56 ;  /* 0x000000049b047223 */ /* 0x000fe20000000038 */
[----:B------:R-:W-:Y:S01]  /*2d00*/  FFMA R114, R171, R114, R58 ;  /* 0x00000072ab727223 */ /* 0x000fe2000000003a */
[----:B------:R-:W-:Y:S06]  /*2d10*/  @!P1 BRA `(.L_x_1) ;  /* 0xffffffdc00909947 */ /* 0x000fec000383ffff */
.L_x_0:
[----:B0-----:R-:W-:Y:S01]  /*2d20*/  MOV R7, R4 ;  /* 0x0000000400077202 */ /* 0x001fe20000000f00 */
[----:B------:R-:W-:Y:S01]  /*2d30*/  FMUL R5, R90, 0.25 ;  /* 0x3e8000005a057820 */ /* 0x000fe20000400000 */
[C---:B------:R-:W-:Y:S01]  /*2d40*/  FSETP.GT.AND P1, PT, |R114|.reuse, 8.50705917302346158658e+37, PT ;  /* 0x7e8000007200780b */ /* 0x040fe20003f24200 */
[----:B------:R-:W-:Y:S01]  /*2d50*/  FMUL R4, R91, 0.25 ;  /* 0x3e8000005b047820 */ /* 0x000fe20000400000 */
[C---:B------:R-:W-:Y:S01]  /*2d60*/  FSETP.GT.AND P2, PT, |R7|.reuse, 8.50705917302346158658e+37, PT ;  /* 0x7e8000000700780b */ /* 0x040fe20003f44200 */
[----:B------:R-:W-:Y:S01]  /*2d70*/  FMUL R2, R7, 8388608 ;  /* 0x4b00000007027820 */ /* 0x000fe20000400000 */
[----:B------:R-:W-:Y:S01]  /*2d80*/  MOV R3, UR20 ;  /* 0x0000001400037c02 */ /* 0x000fe20008000f00 */
[----:B------:R-:W-:Y:S01]  /*2d90*/  FMUL R6, R89, 0.25 ;  /* 0x3e80000059067820 */ /* 0x000fe20000400000 */
[----:B------:R-:W-:Y:S01]  /*2da0*/  FSETP.GEU.AND P5, PT, |R114|, 1.175494350822287508e-38, PT ;  /* 0x008000007200780b */ /* 0x000fe20003fae200 */
[----:B------:R-:W-:Y:S01]  /*2db0*/  BAR.SYNC.DEFER_BLOCKING 0x0 ;  /* 0x0000000000007b1d */ /* 0x000fe20000010000 */
[----:B------:R-:W-:-:S02]  /*2dc0*/  FSETP.GEU.AND P6, PT, |R7|, 1.175494350822287508e-38, PT ;  /* 0x008000000700780b */ /* 0x000fc40003fce200 */
[----:B------:R-:W-:Y:S01]  /*2dd0*/  LOP3.LUT R110, R110, 0x2, R3, 0xf8, !PT ;  /* 0x000000026e6e7812 */ /* 0x000fe200078ef803 */
[C---:B------:R-:W-:Y:S01]  /*2de0*/  FMUL R3, R114.reuse, 8388608 ;  /* 0x4b00000072037820 */ /* 0x040fe20000400000 */
[----:B------:R-:W-:-:S03]  /*2df0*/  FSETP.GEU.AND P4, PT, R114, 1.175494350822287508e-38, PT ;  /* 0x008000007200780b */ /* 0x000fc60003f8e000 */
[----:B------:R-:W0:Y:S01]  /*2e00*/  LDC R16, c[0x0][0x278] ;  /* 0x00009e00ff107b82 */ /* 0x000e220000000800 */
[----:B------:R-:W-:Y:S01]  /*2e10*/  FSETP.GEU.AND P3, PT, R7, 1.175494350822287508e-38, PT ;  /* 0x008000000700780b */ /* 0x000fe20003f6e000 */
[----:B------:R-:W-:Y:S01]  /*2e20*/  ULDC.64 UR4, c[0x0][0x270] ;  /* 0x00009c0000047ab9 */ /* 0x000fe20000000a00 */
[----:B------:R-:W-:Y:S01]  /*2e30*/  FSEL R23, R3, R114, !P4 ;  /* 0x0000007203177208 */ /* 0x000fe20006000000 */
[----:B------:R-:W-:Y:S01]  /*2e40*/  @P1 FMUL R114, R114, 0.25 ;  /* 0x3e80000072721820 */ /* 0x000fe20000400000 */
[----:B------:R-:W-:Y:S01]  /*2e50*/  FSEL R18, R2, R7, !P3 ;  /* 0x0000000702127208 */ /* 0x000fe20005800000 */
[----:B------:R-:W-:Y:S01]  /*2e60*/  @P2 FMUL R7, R7, 0.25 ;  /* 0x3e80000007072820 */ /* 0x000fe20000400000 */
[----:B------:R-:W-:Y:S01]  /*2e70*/  FSEL R90, R5, R90, P1 ;  /* 0x0000005a055a7208 */ /* 0x000fe20000800000 */
[----:B------:R-:W-:Y:S01]  /*2e80*/  @!P5 FMUL R114, R114, 16777216 ;  /* 0x4b8000007272d820 */ /* 0x000fe20000400000 */
[----:B------:R-:W-:Y:S01]  /*2e90*/  FMUL R5, R88, 0.25 ;  /* 0x3e80000058057820 */ /* 0x000fe20000400000 */
[----:B------:R-:W-:Y:S01]  /*2ea0*/  @!P6 FMUL R7, R7, 16777216 ;  /* 0x4b8000000707e820 */ /* 0x000fe20000400000 */
[----:B------:R-:W-:Y:S01]  /*2eb0*/  IADD3 R2, R18, -0x3f3504f3, RZ ;  /* 0xc0cafb0d12027810 */ /* 0x000fe20007ffe0ff */
[----:B------:R-:W1:Y:S01]  /*2ec0*/  MUFU.RCP R9, R114 ;  /* 0x0000007200097308 */ /* 0x000e620000001000 */
[----:B------:R-:W-:Y:S01]  /*2ed0*/  FSEL R10, R4, R91, P1 ;  /* 0x0000005b040a7208 */ /* 0x000fe20000800000 */
[----:B------:R-:W-:Y:S01]  /*2ee0*/  @!P5 FMUL R90, R90, 16777216 ;  /* 0x4b8000005a5ad820 */ /* 0x000fe20000400000 */
[----:B------:R-:W-:Y:S01]  /*2ef0*/  IADD3 R4, R23, -0x3f3504f3, RZ ;  /* 0xc0cafb0d17047810 */ /* 0x000fe20007ffe0ff */
[----:B------:R-:W2:Y:S01]  /*2f00*/  LDC.64 R20, c[0x0][0x228] ;  /* 0x00008a00ff147b82 */ /* 0x000ea20000000a00 */
[----:B------:R-:W-:Y:S01]  /*2f10*/  FSEL R89, R6, R89, P2 ;  /* 0x0000005906597208 */ /* 0x000fe20001000000 */
[----:B------:R-:W-:Y:S01]  /*2f20*/  @!P5 FMUL R10, R10, 16777216 ;  /* 0x4b8000000a0ad820 */ /* 0x000fe20000400000 */
[----:B------:R-:W-:Y:S01]  /*2f30*/  LOP3.LUT R3, R2, 0xff800000, RZ, 0xc0, !PT ;  /* 0xff80000002037812 */ /* 0x000fe200078ec0ff */
[----:B------:R3:W4:Y:S01]  /*2f40*/  MUFU.RCP R8, R7 ;  /* 0x0000000700087308 */ /* 0x0007220000001000 */
[----:B------:R-:W-:Y:S01]  /*2f50*/  FSEL R11, R5, R88, P2 ;  /* 0x00000058050b7208 */ /* 0x000fe20001000000 */
[----:B------:R-:W-:Y:S01]  /*2f60*/  @!P6 FMUL R89, R89, 16777216 ;  /* 0x4b8000005959e820 */ /* 0x000fe20000400000 */
[----:B------:R-:W-:Y:S01]  /*2f70*/  LOP3.LUT R6, R4, 0xff800000, RZ, 0xc0, !PT ;  /* 0xff80000004067812 */ /* 0x000fe200078ec0ff */
[----:B------:R-:W-:Y:S01]  /*2f80*/  UIMAD UR4, UR16, UR4, URZ ;  /* 0x00000004100472a4 */ /* 0x000fe2000f8e023f */
[----:B------:R-:W-:Y:S01]  /*2f90*/  IADD3 R2, R18, -R3, RZ ;  /* 0x8000000312027210 */ /* 0x000fe20007ffe0ff */
[----:B------:R-:W-:Y:S01]  /*2fa0*/  @!P6 FMUL R11, R11, 16777216 ;  /* 0x4b8000000b0be820 */ /* 0x000fe20000400000 */
[----:B------:R-:W-:Y:S01]  /*2fb0*/  IADD3 R5, R23, -R6, RZ ;  /* 0x8000000617057210 */ /* 0x000fe20007ffe0ff */
[----:B0-----:R-:W-:Y:S01]  /*2fc0*/  IMAD R107, R107, R16, RZ ;  /* 0x000000106b6b7224 */ /* 0x001fe200078e02ff */
[----:B------:R-:W-:Y:S01]  /*2fd0*/  MOV R13, 0x3dc6b27f ;  /* 0x3dc6b27f000d7802 */ /* 0x000fe20000000f00 */
[C---:B-1----:R-:W-:Y:S01]  /*2fe0*/  FMUL R10, R9.reuse, R10 ;  /* 0x0000000a090a7220 */ /* 0x042fe20000400000 */
[----:B------:R-:W-:Y:S01]  /*2ff0*/  FADD R4, R2, -1 ;  /* 0xbf80000002047421 */ /* 0x000fe20000000000 */
[----:B------:R-:W-:Y:S01]  /*3000*/  FMUL R9, R9, R90 ;  /* 0x0000005a09097220 */ /* 0x000fe20000400000 */
[----:B------:R-:W-:Y:S01]  /*3010*/  LOP3.LUT R113, R113, 0x1c, R106, 0xf8, !PT ;  /* 0x0000001c71717812 */ /* 0x000fe200078ef86a */
[----:B---3--:R-:W-:Y:S01]  /*3020*/  FADD R7, R5, -1 ;  /* 0xbf80000005077421 */ /* 0x008fe20000000000 */
[----:B------:R-:W-:Y:S01]  /*3030*/  FFMA.FTZ R5, R4, R13, -0.16845393180847167969 ;  /* 0xbe2c7f3004057423 */ /* 0x000fe2000001000d */
[----:B------:R-:W-:Y:S01]  /*3040*/  LOP3.LUT R14, R110, 0x40, RZ, 0x3c, !PT ;  /* 0x000000406e0e7812 */ /* 0x000fe200078e3cff */
[C---:B----4-:R-:W-:Y:S01]  /*3050*/  FMUL R89, R8.reuse, R89 ;  /* 0x0000005908597220 */ /* 0x050fe20000400000 */
[----:B------:R-:W-:Y:S01]  /*3060*/  FMUL R12, R8, R11 ;  /* 0x0000000b080c7220 */ /* 0x000fe20000400000 */
[----:B------:R-:W-:Y:S01]  /*3070*/  F2FP.BF16.F32.PACK_AB R9, R10, R9 ;  /* 0x000000090a09723e */ /* 0x000fe200000010ff */
[C---:B------:R-:W-:Y:S01]  /*3080*/  FFMA.FTZ R5, R4.reuse, R5, 0.1716887056827545166 ;  /* 0x3e2fcf2a04057423 */ /* 0x040fe20000010005 */
[----:B------:R-:W-:Y:S01]  /*3090*/  LOP3.LUT R10, R113, 0x20, RZ, 0x3c, !PT ;  /* 0x00000020710a7812 */ /* 0x000fe200078e3cff */
[----:B------:R-:W-:Y:S01]  /*30a0*/  FFMA.FTZ R8, R7, R13, -0.16845393180847167969 ;  /* 0xbe2c7f3007087423 */ /* 0x000fe2000001000d */
[----:B------:R-:W-:Y:S01]  /*30b0*/  F2FP.BF16.F32.PACK_AB R12, R89, R12 ;  /* 0x0000000c590c723e */ /* 0x000fe200000010ff */
[C---:B------:R-:W-:Y:S01]  /*30c0*/  FFMA.FTZ R5, R4.reuse, R5, -0.17900948226451873779 ;  /* 0xbe374e4304057423 */ /* 0x040fe20000010005 */
[----:B------:R-:W-:Y:S01]  /*30d0*/  FSEL R2, RZ, -23, P3 ;  /* 0xc1b80000ff027808 */ /* 0x000fe20001800000 */
[C---:B------:R-:W-:Y:S01]  /*30e0*/  FFMA.FTZ R8, R7.reuse, R8, 0.1716887056827545166 ;  /* 0x3e2fcf2a07087423 */ /* 0x040fe20000010008 */
[----:B------:R-:W-:Y:S01]  /*30f0*/  I2FP.F32.S32 R3, R3 ;  /* 0x0000000300037245 */ /* 0x000fe20000201400 */
[----:B------:R-:W-:Y:S01]  /*3100*/  STS [R113+UR17], R12 ;  /* 0x0000000c71007988 */ /* 0x000fe20008000811 */
[----:B------:R-:W-:Y:S01]  /*3110*/  FFMA.FTZ R5, R4, R5, 0.20512372255325317383 ;  /* 0x3e520bf404057423 */ /* 0x000fe20000010005 */
[C---:B------:R-:W-:Y:S01]  /*3120*/  FFMA.FTZ R8, R7.reuse, R8, -0.17900948226451873779 ;  /* 0xbe374e4307087423 */ /* 0x040fe20000010008 */
[----:B------:R-:W-:Y:S01]  /*3130*/  ISETP.GE.U32.AND P2, PT, R18, 0x7f800000, PT ;  /* 0x7f8000001200780c */ /* 0x000fe20003f46070 */
[----:B------:R0:W-:Y:S01]  /*3140*/  STS [R10+UR17+0x200], R9 ;  /* 0x000200090a007988 */ /* 0x0001e20008000811 */
[C---:B------:R-:W-:Y:S01]  /*3150*/  FFMA.FTZ R5, R4.reuse, R5, -0.24046532809734344482 ;  /* 0xbe763c8b04057423 */ /* 0x040fe20000010005 */
[----:B------:R-:W-:Y:S01]  /*3160*/  FFMA.FTZ R8, R7, R8, 0.20512372255325317383 ;  /* 0x3e520bf407087423 */ /* 0x000fe20000010008 */
[----:B------:R-:W-:Y:S01]  /*3170*/  FFMA.FTZ R2, R3, 1.1920928955078125e-07, R2 ;  /* 0x3400000003027823 */ /* 0x000fe20000010002 */
[----:B------:R-:W-:Y:S01]  /*3180*/  BAR.SYNC.DEFER_BLOCKING 0x0 ;  /* 0x0000000000007b1d */ /* 0x000fe20000010000 */
[C---:B------:R-:W-:Y:S01]  /*3190*/  FFMA.FTZ R5, R4.reuse, R5, 0.28857114911079406738 ;  /* 0x3e93bf9904057423 */ /* 0x040fe20000010005 */
[C---:B------:R-:W-:Y:S01]  /*31a0*/  FFMA.FTZ R8, R7.reuse, R8, -0.24046532809734344482 ;  /* 0xbe763c8b07087423 */ /* 0x040fe20000010008 */
[----:B------:R-:W-:Y:S01]  /*31b0*/  FSEL R3, RZ, -23, P4 ;  /* 0xc1b80000ff037808 */ /* 0x000fe20002000000 */
[----:B------:R-:W-:Y:S01]  /*31c0*/  USHF.L.U32 UR6, UR4, 0x1, URZ ;  /* 0x0000000104067899 */ /* 0x000fe2000800063f */
[----:B------:R-:W-:Y:S01]  /*31d0*/  FFMA.FTZ R5, R4, R5, -0.36067417263984680176 ;  /* 0xbeb8aa4904057423 */ /* 0x000fe20000010005 */
[----:B------:R-:W-:Y:S01]  /*31e0*/  FFMA.FTZ R8, R7, R8, 0.28857114911079406738 ;  /* 0x3e93bf9907087423 */ /* 0x000fe20000010008 */
[----:B------:R-:W-:-:S02]  /*31f0*/  I2FP.F32.S32 R6, R6 ;  /* 0x0000000600067245 */ /* 0x000fc40000201400 */
[----:B------:R-:W-:Y:S01]  /*3200*/  FFMA.FTZ R5, R4, R5, 0.48089820146560668945 ;  /* 0x3ef6384a04057423 */ /* 0x000fe20000010005 */
[----:B------:R-:W-:Y:S01]  /*3210*/  FFMA.FTZ R8, R7, R8, -0.36067417263984680176 ;  /* 0xbeb8aa4907087423 */ /* 0x000fe20000010008 */
[----:B------:R-:W-:Y:S01]  /*3220*/  ISETP.GE.U32.AND P3, PT, R23, 0x7f800000, PT ;  /* 0x7f8000001700780c */ /* 0x000fe20003f66070 */
[----:B------:R-:W-:Y:S01]  /*3230*/  FFMA.FTZ R3, R6, 1.1920928955078125e-07, R3 ;  /* 0x3400000006037823 */ /* 0x000fe20000010003 */
[----:B------:R-:W-:Y:S01]  /*3240*/  FFMA.FTZ R5, R4, R5, -0.72134751081466674805 ;  /* 0xbf38aa3b04057423 */ /* 0x000fe20000010005 */
[C---:B------:R-:W-:Y:S01]  /*3250*/  FFMA.FTZ R8, R7.reuse, R8, 0.48089820146560668945 ;  /* 0x3ef6384a07087423 */ /* 0x040fe20000010008 */
[----:B------:R-:W-:Y:S02]  /*3260*/  FSETP.NEU.AND P1, PT, R18, RZ, PT ;  /* 0x000000ff1200720b */ /* 0x000fe40003f2d000 */
[----:B------:R-:W-:Y:S01]  /*3270*/  FMUL R5, R4, R5 ;  /* 0x0000000504057220 */ /* 0x000fe20000400000 */
[----:B------:R-:W-:Y:S01]  /*3280*/  FFMA.FTZ R8, R7, R8, -0.72134751081466674805 ;  /* 0xbf38aa3b07087423 */ /* 0x000fe20000010008 */
[----:B------:R-:W-:-:S02]  /*3290*/  LOP3.LUT R108, R108, 0xf8, RZ, 0xc0, !PT ;  /* 0x000000f86c6c7812 */ /* 0x000fc400078ec0ff */
[C---:B------:R-:W-:Y:S01]  /*32a0*/  FMUL R5, R4.reuse, R5 ;  /* 0x0000000504057220 */ /* 0x040fe20000400000 */
[----:B------:R-:W-:Y:S01]  /*32b0*/  FMUL R8, R7, R8 ;  /* 0x0000000807087220 */ /* 0x000fe20000400000 */
[----:B------:R-:W-:Y:S01]  /*32c0*/  LOP3.LUT R111, R111, 0x38, RZ, 0xc0, !PT ;  /* 0x000000386f6f7812 */ /* 0x000fe200078ec0ff */
[----:B------:R-:W1:Y:S01]  /*32d0*/  LDS.U16 R13, [R110+UR17] ;  /* 0x000000116e0d7984 */ /* 0x000e620008000400 */
[----:B------:R-:W-:Y:S01]  /*32e0*/  FFMA.FTZ R5, R4, 1.4426950216293334961, R5 ;  /* 0x3fb8aa3b04057823 */ /* 0x000fe20000010005 */
[C---:B------:R-:W-:Y:S01]  /*32f0*/  FMUL R8, R7.reuse, R8 ;  /* 0x0000000807087220 */ /* 0x040fe20000400000 */
[----:B------:R-:W-:Y:S01]  /*3300*/  @P2 MOV R4, 0x7f800000 ;  /* 0x7f80000000042802 */ /* 0x000fe20000000f00 */
[----:B------:R-:W3:Y:S01]  /*3310*/  LDS.U16 R17, [R14+UR17] ;  /* 0x000000110e117984 */ /* 0x000ee20008000400 */
[----:B0-----:R-:W-:Y:S01]  /*3320*/  FADD R10, R2, R5 ;  /* 0x00000005020a7221 */ /* 0x001fe20000000000 */
[----:B------:R-:W-:Y:S01]  /*3330*/  FFMA.FTZ R8, R7, 1.4426950216293334961, R8 ;  /* 0x3fb8aa3b07087823 */ /* 0x000fe20000010008 */
[----:B------:R-:W-:Y:S01]  /*3340*/  IMAD R2, R0, UR5, RZ ;  /* 0x0000000500027c24 */ /* 0x000fe2000f8e02ff */
[----:B------:R-:W0:Y:S01]  /*3350*/  LDS.U16 R15, [R110+UR17+0x100] ;  /* 0x000100116e0f7984 */ /* 0x000e220008000400 */
[----:B------:R-:W-:Y:S01]  /*3360*/  LEA R5, R16, R107, 0x2 ;  /* 0x0000006b10057211 */ /* 0x000fe200078e10ff */
[----:B------:R-:W-:Y:S01]  /*3370*/  FADD R11, R3, R8 ;  /* 0x00000008030b7221 */ /* 0x000fe20000000000 */
[----:B------:R-:W-:Y:S01]  /*3380*/  UIMAD.WIDE UR4, UR4, 0x2, URZ ;  /* 0x00000002040478a5 */ /* 0x000fe2000f8e023f */
[----:B------:R-:W4:Y:S01]  /*3390*/  LDS.U16 R19, [R14+UR17+0x100] ;  /* 0x000100110e137984 */ /* 0x000f220008000400 */
[----:B------:R-:W-:Y:S01]  /*33a0*/  SHF.L.U32 R3, R2, 0x1, RZ ;  /* 0x0000000102037819 */ /* 0x000fe200000006ff */
[----:B------:R-:W-:Y:S01]  /*33b0*/  @P2 FFMA.FTZ R10, R18, R4, +INF ;  /* 0x7f800000120a2423 */ /* 0x000fe20000010004 */
[----:B------:R-:W-:Y:S01]  /*33c0*/  IMAD.HI R2, R2, 0x2, RZ ;  /* 0x0000000202027827 */ /* 0x000fe200078e02ff */
[----:B------:R-:W-:-:S02]  /*33d0*/  @P3 MOV R4, 0x7f800000 ;  /* 0x7f80000000043802 */ /* 0x000fc40000000f00 */
[----:B--2---:R-:W-:Y:S01]  /*33e0*/  IADD3 R8, P2, P4, R3, UR6, R20 ;  /* 0x0000000603087c10 */ /* 0x004fe2000fc5e014 */
[----:B------:R-:W-:Y:S01]  /*33f0*/  ULDC UR4, c[0x0][0x27c] ;  /* 0x00009f0000047ab9 */ /* 0x000fe20000000800 */
[----:B------:R-:W-:Y:S01]  /*3400*/  LEA R7, R16, R5, 0x2 ;  /* 0x0000000510077211 */ /* 0x000fe200078e10ff */
[----:B------:R-:W-:Y:S01]  /*3410*/  @P3 FFMA.FTZ R11, R23, R4, +INF ;  /* 0x7f800000170b3423 */ /* 0x000fe20000010004 */
[----:B------:R-:W-:Y:S01]  /*3420*/  IADD3.X R12, R2, UR5, R21, P2, P4 ;  /* 0x00000005020c7c10 */ /* 0x000fe200097e8415 */
[----:B------:R-:W-:Y:S01]  /*3430*/  UIMAD UR4, UR16, UR4, URZ ;  /* 0x00000004100472a4 */ /* 0x000fe2000f8e023f */
[----:B------:R-:W-:Y:S01]  /*3440*/  LEA R9, R16, R7, 0x2 ;  /* 0x0000000710097211 */ /* 0x000fe200078e10ff */
[----:B------:R-:W2:Y:S01]  /*3450*/  LDC.64 R20, c[0x0][0x230] ;  /* 0x00008c00ff147b82 */ /* 0x000ea20000000a00 */
[-C--:B------:R-:W-:Y:S01]  /*3460*/  LEA R2, P2, R107, R8.reuse, 0x1 ;  /* 0x000000086b027211 */ /* 0x080fe200078408ff */
[----:B------:R-:W-:Y:S01]  /*3470*/  USHF.L.U32 UR6, UR4, 0x2, URZ ;  /* 0x0000000204067899 */ /* 0x000fe2000800063f */
[-C--:B------:R-:W-:Y:S01]  /*3480*/  LEA R4, P3, R5, R8.reuse, 0x1 ;  /* 0x0000000805047211 */ /* 0x080fe200078608ff */
[----:B------:R-:W-:Y:S01]  /*3490*/  UIMAD.WIDE UR4, UR4, 0x4, URZ ;  /* 0x00000004040478a5 */ /* 0x000fe2000f8e023f */
[----:B------:R-:W-:-:S02]  /*34a0*/  LEA R6, P4, R7, R8, 0x1 ;  /* 0x0000000807067211 */ /* 0x000fc400078808ff */
[----:B------:R-:W-:Y:S02]  /*34b0*/  LEA R8, P5, R9, R8, 0x1 ;  /* 0x0000000809087211 */ /* 0x000fe400078a08ff */
[-C--:B------:R-:W-:Y:S02]  /*34c0*/  LEA.HI.X.SX32 R3, R107, R12.reuse, 0x1, P2 ;  /* 0x0000000c6b037211 */ /* 0x080fe400010f0eff */
[-C--:B------:R-:W-:Y:S02]  /*34d0*/  LEA.HI.X.SX32 R5, R5, R12.reuse, 0x1, P3 ;  /* 0x0000000c05057211 */ /* 0x080fe400018f0eff */
[-C--:B------:R-:W-:Y:S02]  /*34e0*/  LEA.HI.X.SX32 R7, R7, R12.reuse, 0x1, P4 ;  /* 0x0000000c07077211 */ /* 0x080fe400020f0eff */
[----:B------:R-:W-:Y:S01]  /*34f0*/  LEA.HI.X.SX32 R9, R9, R12, 0x1, P5 ;  /* 0x0000000c09097211 */ /* 0x000fe200028f0eff */
[----:B-1----:R1:W-:Y:S01]  /*3500*/  STG.E.U16 desc[UR18][R2.64], R13 ;  /* 0x0000000d02007986 */ /* 0x0023e2000c101512 */
[----:B------:R-:W-:-:S02]  /*3510*/  FSETP.NEU.AND P2, PT, R23, RZ, PT ;  /* 0x000000ff1700720b */ /* 0x000fc40003f4d000 */
[----:B------:R-:W-:Y:S01]  /*3520*/  FSEL R10, R10, -INF , P1 ;  /* 0xff8000000a0a7808 */ /* 0x000fe20000800000 */
[----:B---3--:R3:W-:Y:S01]  /*3530*/  STG.E.U16 desc[UR18][R4.64], R17 ;  /* 0x0000001104007986 */ /* 0x0087e2000c101512 */
[----:B------:R-:W-:Y:S02]  /*3540*/  FSEL R12, R11, -INF , P2 ;  /* 0xff8000000b0c7808 */ /* 0x000fe40001000000 */
[----:B------:R-:W-:Y:S01]  /*3550*/  LOP3.LUT R112, R112, 0xc0, RZ, 0xc0, !PT ;  /* 0x000000c070707812 */ /* 0x000fe200078ec0ff */
[----:B0-----:R3:W-:Y:S01]  /*3560*/  STG.E.U16 desc[UR18][R6.64], R15 ;  /* 0x0000000f06007986 */ /* 0x0017e2000c101512 */
[----:B------:R-:W-:Y:S01]  /*3570*/  FFMA R10, R10, 0.69314718246459960938, R123 ;  /* 0x3f3172180a0a7823 */ /* 0x000fe2000000007b */
[----:B------:R-:W-:Y:S01]  /*3580*/  FFMA R11, R12, 0.69314718246459960938, R151 ;  /* 0x3f3172180c0b7823 */ /* 0x000fe20000000097 */
[----:B------:R-:W-:Y:S01]  /*3590*/  SHF.R.U32.HI R106, RZ, 0x1, R106 ;  /* 0x00000001ff6a7819 */ /* 0x000fe2000001166a */
[----:B----4-:R3:W-:Y:S01]  /*35a0*/  STG.E.U16 desc[UR18][R8.64], R19 ;  /* 0x0000001308007986 */ /* 0x0107e2000c101512 */
[C---:B-1----:R-:W-:Y:S01]  /*35b0*/  SHF.L.U32 R3, R0.reuse, 0x2, RZ ;  /* 0x0000000200037819 */ /* 0x042fe200000006ff */
[----:B------:R-:W-:Y:S01]  /*35c0*/  IMAD.HI R0, R0, 0x4, RZ ;  /* 0x0000000400007827 */ /* 0x000fe200078e02ff */
[----:B------:R-:W-:Y:S01]  /*35d0*/  IADD3 R111, R112, UR17, R111 ;  /* 0x00000011706f7c10 */ /* 0x000fe2000fffe06f */
[----:B------:R-:W-:Y:S01]  /*35e0*/  BAR.SYNC.DEFER_BLOCKING 0x0 ;  /* 0x0000000000007b1d */ /* 0x000fe20000010000 */
[----:B--2---:R-:W-:-:S02]  /*35f0*/  IADD3 R2, P1, P2, R3, UR6, R20 ;  /* 0x0000000603027c10 */ /* 0x004fc4000fa3e014 */
[----:B------:R-:W-:Y:S02]  /*3600*/  LOP3.LUT R106, R106, 0x4, RZ, 0xc0, !PT ;  /* 0x000000046a6a7812 */ /* 0x000fe400078ec0ff */
[----:B------:R-:W-:Y:S02]  /*3610*/  IADD3.X R3, R0, UR5, R21, P1, P2 ;  /* 0x0000000500037c10 */ /* 0x000fe40008fe4415 */
[----:B------:R-:W-:Y:S01]  /*3620*/  IADD3 R106, R106, R111, RZ ;  /* 0x0000006f6a6a7210 */ /* 0x000fe20007ffe0ff */
[----:B------:R3:W-:Y:S01]  /*3630*/  STS.64 [R108+UR17], R10 ;  /* 0x0000000a6c007988 */ /* 0x0007e20008000a11 */
[----:B------:R-:W-:Y:S06]  /*3640*/  BAR.SYNC.DEFER_BLOCKING 0x0 ;  /* 0x0000000000007b1d */ /* 0x000fec0000010000 */
[----:B------:R-:W-:Y:S05]  /*3650*/  @P0 EXIT ;  /* 0x000000000000094d */ /* 0x000fea0003800000 */
[----:B---3--:R-:W0:Y:S04]  /*3660*/  LDS R5, [R106] ;  /* 0x000000006a057984 */ /* 0x008e280000000800 */
[----:B0-----:R-:W-:Y:S01]  /*3670*/  STG.E desc[UR18][R2.64], R5 ;  /* 0x0000000502007986 */ /* 0x001fe2000c101912 */
[----:B------:R-:W-:Y:S05]  /*3680*/  EXIT ;  /* 0x000000000000794d */ /* 0x000fea0003800000 */
.L_x_2:
[----:B------:R-:W-:-:S00]  /*3690*/  BRA `(.L_x_2) ;  /* 0xfffffffc00fc7947 */ /* 0x000fc0000383ffff */
[----:B------:R-:W-:-:S00]  /*36a0*/  NOP ;  /* 0x0000000000007918 */ /* 0x000fc00000000000 */
        /* <DEDUP_REMOVED lines=13> */
.L_x_3:


//--------------------- .nv.global.init           --------------------------
	.section	.nv.global.init,"aw",@progbits
.nv.global.init:
	.type		_$_str,@object
	.size		_$_str,(.L_0 - _$_str)
_$_str:
        /*0000*/ 	.byte	0x5f, 0x5f, 0x43, 0x55, 0x44, 0x41, 0x5f, 0x46, 0x54, 0x5a, 0x00
.L_0:


//--------------------- .nv.shared.attn_fwd       --------------------------
	.section	.nv.shared.attn_fwd,"aw",@nobits
	.sectionflags	@""
	.align	16
	.zero		1024


//--------------------- .nv.shared.reserved.0     --------------------------
	.section	.nv.shared.reserved.0,"aw",@nobits
	.weak		__nv_reservedSMEM_offset_0_alias
	.size		__nv_reservedSMEM_offset_0_alias, 0, 0
	.other		__nv_reservedSMEM_offset_0_alias,@"STO_CUDA_RESERVED_SHARED STV_DEFAULT"
__nv_reservedSMEM_offset_0_alias:
	.zero		0


//--------------------- .nv.constant0.attn_fwd    --------------------------
	.section	.nv.constant0.attn_fwd,"a",@progbits
	.sectionflags	@""
	.align	4
.nv.constant0.attn_fwd:
	.zero		664


//--------------------- SYMBOLS --------------------------

	.type		.nv.reservedSmem.offset0,@object
	.size		.nv.reservedSmem.offset0,0x4
